// auto-generated by cutlass_sweep.gemm — config: {"arch": "sm_100", "cluster_m": 1, "cluster_n": 2, "dtype": "int8", "stages": 5, "tile_k": 64, "tile_m": 128, "tile_n": 64}
#include "cutlass/cutlass.h"
#include "cutlass/gemm/collective/collective_builder.hpp"
#include "cutlass/gemm/device/gemm_universal_adapter.h"
#include "cutlass/gemm/kernel/gemm_universal.hpp"
#include "cutlass/epilogue/collective/collective_builder.hpp"

using ElemA = int8_t;
using ElemB = int8_t;
using ElemCD = int8_t;
using Acc  = int32_t;
using TileShape    = cute::Shape<cute::_128, cute::_64, cute::_64>;
using ClusterShape = cute::Shape<cute::_1, cute::_2, cute::_1>;

using CollectiveEpilogue = typename cutlass::epilogue::collective::CollectiveBuilder<
    cutlass::arch::Sm100, cutlass::arch::OpClassTensorOp,
    TileShape, ClusterShape,
    cutlass::epilogue::collective::EpilogueTileAuto,
    Acc, Acc,
    ElemCD, cutlass::layout::RowMajor, 128 / cutlass::sizeof_bits<ElemCD>::value,
    ElemCD, cutlass::layout::RowMajor, 128 / cutlass::sizeof_bits<ElemCD>::value,
    cutlass::epilogue::collective::EpilogueScheduleAuto
  >::CollectiveOp;

using CollectiveMainloop = typename cutlass::gemm::collective::CollectiveBuilder<
    cutlass::arch::Sm100, cutlass::arch::OpClassTensorOp,
    ElemA, cutlass::layout::RowMajor, 128 / cutlass::sizeof_bits<ElemA>::value,
    ElemB, cutlass::layout::ColumnMajor, 128 / cutlass::sizeof_bits<ElemB>::value,
    Acc,
    TileShape, ClusterShape,
    cutlass::gemm::collective::StageCount<5>,
    cutlass::gemm::collective::KernelScheduleAuto
  >::CollectiveOp;

using GemmKernel = cutlass::gemm::kernel::GemmUniversal<
    cute::Shape<int,int,int,int>,
    CollectiveMainloop,
    CollectiveEpilogue
>;
using Gemm = cutlass::gemm::device::GemmUniversalAdapter<GemmKernel>;

// Force the device kernel symbol into the cubin without needing a host main.
auto* _anchor = &cutlass::device_kernel<GemmKernel>;


// ===== COMPILED SASS (sm_100a) =====

	.target	sm_100a

	.elftype	@"ET_EXEC"


//--------------------- .note.nv.tkinfo           --------------------------
	.section	.note.nv.tkinfo,"",@"SHT_NOTE"
	.sectionflags	@"SHF_NOTE_NV_TKINFO"
	.tkinfo
        /*0018*/ 	.word	0x00000002
        /*0030*/ 	.string	""
        /*0030*/ 	.string	"ptxas"
        /*0030*/ 	.string	"Cuda compilation tools, release 13.0, V13.0.88"
        /*0030*/ 	.string	"Build cuda_13.0.r13.0/compiler.36424714_0"
        /*0030*/ 	.string	"-arch sm_100a -m 64 "



//--------------------- .note.nv.cuinfo           --------------------------
	.section	.note.nv.cuinfo,"",@"SHT_NOTE"
	.sectionflags	@"SHF_NOTE_NV_CUINFO"
        /*0018*/ 	.short	0x0002
        /*001a*/ 	.short	0x0064
        /*001c*/ 	.short	0x0082
	.zero		2


//--------------------- .nv.info                  --------------------------
	.section	.nv.info,"",@"SHT_CUDA_INFO"
	.align	4


	//----- nvinfo : EIATTR_REGCOUNT
	.align		4
        /*0000*/ 	.byte	0x04, 0x2f
        /*0002*/ 	.short	(.L_19 - .L_18)
	.align		4
.L_18:
        /*0004*/ 	.word	index@(_ZN7cutlass13device_kernelINS_4gemm6kernel13GemmUniversalIN4cute5tupleIJiiiiEEENS1_10collective13CollectiveMmaINS1_35MainloopSm100TmaUmmaWarpSpecializedILi5ELi2ELi4ENS5_IJNS4_1CILi1EEENSA_ILi2EEESB_EEEEENS5_IJNSA_ILi128EEENSA_ILi64EEESG_EEEaNS5_IJlSB_lEEEaSI_NS4_8TiledMMAINS4_8MMA_AtomIJNS4_15SM100_MMA_S8_SSIaaiLi128ELi64ELNS4_4UMMA5MajorE0ELSN_0ELNSM_8SaturateE0EEEEEENS4_6LayoutINS5_IJSB_SB_SB_EEENS5_IJNSA_ILi0EEEST_ST_EEEEENS5_IJNS4_10UnderscoreESW_SW_EEEEENS4_23SM90_TMA_LOAD_MULTICASTENS4_14ComposedLayoutINS4_7SwizzleILi2ELi4ELi3EEENS4_18smem_ptr_flag_bitsILi8EEENSR_INS5_IJNSA_ILi8EEESG_EEENS5_IJSG_SB_EEEEEEEvNS4_8identityENS4_13SM90_TMA_LOADES19_vS1A_EENS_8epilogue10collective18CollectiveEpilogueINS1D_23Sm100TmaWarpSpecializedILi1ELi1ELi64ELb0ELb0EEEJSH_NS5_IJNSR_ISF_SB_EENSR_ISG_SB_EEEEEaSI_aSI_NS1D_6fusion15FusionCallbacksIS1H_NS1L_17LinearCombinationIaiaiLNS_15FloatRoundStyleE2EEESH_S1K_JEEENS4_5SM1004TMEM4LOAD26SM100_TMEM_LOAD_32dp32b64xES1B_S19_NS4_39AutoVectorizingCopyWithAssumedAlignmentILi128EEENS4_14SM90_TMA_STOREES19_S1W_S1W_EEEvvEEEEvNT_6ParamsE)
        /*0008*/ 	.word	0x0000009c


	//----- nvinfo : EIATTR_FRAME_SIZE
	.align		4
.L_19:
        /*000c*/ 	.byte	0x04, 0x11
        /*000e*/ 	.short	(.L_21 - .L_20)
	.align		4
.L_20:
        /*0010*/ 	.word	index@($__internal_2_$__cuda_sm10x_tcgen05_guardrail_trap_unallocated_columns_being_dealloced)
        /*0014*/ 	.word	0x00000000


	//----- nvinfo : EIATTR_FRAME_SIZE
	.align		4
.L_21:
        /*0018*/ 	.byte	0x04, 0x11
        /*001a*/ 	.short	(.L_23 - .L_22)
	.align		4
.L_22:
        /*001c*/ 	.word	index@($__internal_1_$__cuda_sm10x_tcgen05_guardrail_trap_phase_invalid_during_alloc)
        /*0020*/ 	.word	0x00000000


	//----- nvinfo : EIATTR_FRAME_SIZE
	.align		4
.L_23:
        /*0024*/ 	.byte	0x04, 0x11
        /*0026*/ 	.short	(.L_25 - .L_24)
	.align		4
.L_24:
        /*0028*/ 	.word	index@($__internal_0_$__cuda_sm10x_tcgen05_guardrail_trap_col_being_dealloced_not_returned_by_alloc)
        /*002c*/ 	.word	0x00000000


	//----- nvinfo : EIATTR_FRAME_SIZE
	.align		4
.L_25:
        /*0030*/ 	.byte	0x04, 0x11
        /*0032*/ 	.short	(.L_27 - .L_26)
	.align		4
.L_26:
        /*0034*/ 	.word	index@(_ZN7cutlass13device_kernelINS_4gemm6kernel13GemmUniversalIN4cute5tupleIJiiiiEEENS1_10collective13CollectiveMmaINS1_35MainloopSm100TmaUmmaWarpSpecializedILi5ELi2ELi4ENS5_IJNS4_1CILi1EEENSA_ILi2EEESB_EEEEENS5_IJNSA_ILi128EEENSA_ILi64EEESG_EEEaNS5_IJlSB_lEEEaSI_NS4_8TiledMMAINS4_8MMA_AtomIJNS4_15SM100_MMA_S8_SSIaaiLi128ELi64ELNS4_4UMMA5MajorE0ELSN_0ELNSM_8SaturateE0EEEEEENS4_6LayoutINS5_IJSB_SB_SB_EEENS5_IJNSA_ILi0EEEST_ST_EEEEENS5_IJNS4_10UnderscoreESW_SW_EEEEENS4_23SM90_TMA_LOAD_MULTICASTENS4_14ComposedLayoutINS4_7SwizzleILi2ELi4ELi3EEENS4_18smem_ptr_flag_bitsILi8EEENSR_INS5_IJNSA_ILi8EEESG_EEENS5_IJSG_SB_EEEEEEEvNS4_8identityENS4_13SM90_TMA_LOADES19_vS1A_EENS_8epilogue10collective18CollectiveEpilogueINS1D_23Sm100TmaWarpSpecializedILi1ELi1ELi64ELb0ELb0EEEJSH_NS5_IJNSR_ISF_SB_EENSR_ISG_SB_EEEEEaSI_aSI_NS1D_6fusion15FusionCallbacksIS1H_NS1L_17LinearCombinationIaiaiLNS_15FloatRoundStyleE2EEESH_S1K_JEEENS4_5SM1004TMEM4LOAD26SM100_TMEM_LOAD_32dp32b64xES1B_S19_NS4_39AutoVectorizingCopyWithAssumedAlignmentILi128EEENS4_14SM90_TMA_STOREES19_S1W_S1W_EEEvvEEEEvNT_6ParamsE)
        /*0038*/ 	.word	0x00000000


	//----- nvinfo : EIATTR_MIN_STACK_SIZE
	.align		4
.L_27:
        /*003c*/ 	.byte	0x04, 0x12
        /*003e*/ 	.short	(.L_29 - .L_28)
	.align		4
.L_28:
        /*0040*/ 	.word	index@(_ZN7cutlass13device_kernelINS_4gemm6kernel13GemmUniversalIN4cute5tupleIJiiiiEEENS1_10collective13CollectiveMmaINS1_35MainloopSm100TmaUmmaWarpSpecializedILi5ELi2ELi4ENS5_IJNS4_1CILi1EEENSA_ILi2EEESB_EEEEENS5_IJNSA_ILi128EEENSA_ILi64EEESG_EEEaNS5_IJlSB_lEEEaSI_NS4_8TiledMMAINS4_8MMA_AtomIJNS4_15SM100_MMA_S8_SSIaaiLi128ELi64ELNS4_4UMMA5MajorE0ELSN_0ELNSM_8SaturateE0EEEEEENS4_6LayoutINS5_IJSB_SB_SB_EEENS5_IJNSA_ILi0EEEST_ST_EEEEENS5_IJNS4_10UnderscoreESW_SW_EEEEENS4_23SM90_TMA_LOAD_MULTICASTENS4_14ComposedLayoutINS4_7SwizzleILi2ELi4ELi3EEENS4_18smem_ptr_flag_bitsILi8EEENSR_INS5_IJNSA_ILi8EEESG_EEENS5_IJSG_SB_EEEEEEEvNS4_8identityENS4_13SM90_TMA_LOADES19_vS1A_EENS_8epilogue10collective18CollectiveEpilogueINS1D_23Sm100TmaWarpSpecializedILi1ELi1ELi64ELb0ELb0EEEJSH_NS5_IJNSR_ISF_SB_EENSR_ISG_SB_EEEEEaSI_aSI_NS1D_6fusion15FusionCallbacksIS1H_NS1L_17LinearCombinationIaiaiLNS_15FloatRoundStyleE2EEESH_S1K_JEEENS4_5SM1004TMEM4LOAD26SM100_TMEM_LOAD_32dp32b64xES1B_S19_NS4_39AutoVectorizingCopyWithAssumedAlignmentILi128EEENS4_14SM90_TMA_STOREES19_S1W_S1W_EEEvvEEEEvNT_6ParamsE)
        /*0044*/ 	.word	0x00000000
.L_29:


//--------------------- .nv.compat                --------------------------
	.section	.nv.compat,"",@"SHT_CUDA_COMPAT_INFO"
	.align	4
        /*0000*/ 	.byte	0x02, 0x09, 0x01, 0x00, 0x02, 0x02, 0x03, 0x00, 0x02, 0x05, 0x06, 0x00, 0x03, 0x07, 0x01, 0x01
        /*0010*/ 	.byte	0x02, 0x03, 0x01, 0x00, 0x02, 0x06, 0x01, 0x00, 0x04, 0x0b, 0x08, 0x00, 0x01, 0x00, 0x00, 0x00
        /*0020*/ 	.byte	0x00, 0x00, 0x00, 0x00


//--------------------- .nv.info._ZN7cutlass13device_kernelINS_4gemm6kernel13GemmUniversalIN4cute5tupleIJiiiiEEENS1_10collective13CollectiveMmaINS1_35MainloopSm100TmaUmmaWarpSpecializedILi5ELi2ELi4ENS5_IJNS4_1CILi1EEENSA_ILi2EEESB_EEEEENS5_IJNSA_ILi128EEENSA_ILi64EEESG_EEEaNS5_IJlSB_lEEEaSI_NS4_8TiledMMAINS4_8MMA_AtomIJNS4_15SM100_MMA_S8_SSIaaiLi128ELi64ELNS4_4UMMA5MajorE0ELSN_0ELNSM_8SaturateE0EEEEEENS4_6LayoutINS5_IJSB_SB_SB_EEENS5_IJNSA_ILi0EEEST_ST_EEEEENS5_IJNS4_10UnderscoreESW_SW_EEEEENS4_23SM90_TMA_LOAD_MULTICASTENS4_14ComposedLayoutINS4_7SwizzleILi2ELi4ELi3EEENS4_18smem_ptr_flag_bitsILi8EEENSR_INS5_IJNSA_ILi8EEESG_EEENS5_IJSG_SB_EEEEEEEvNS4_8identityENS4_13SM90_TMA_LOADES19_vS1A_EENS_8epilogue10collective18CollectiveEpilogueINS1D_23Sm100TmaWarpSpecializedILi1ELi1ELi64ELb0ELb0EEEJSH_NS5_IJNSR_ISF_SB_EENSR_ISG_SB_EEEEEaSI_aSI_NS1D_6fusion15FusionCallbacksIS1H_NS1L_17LinearCombinationIaiaiLNS_15FloatRoundStyleE2EEESH_S1K_JEEENS4_5SM1004TMEM4LOAD26SM100_TMEM_LOAD_32dp32b64xES1B_S19_NS4_39AutoVectorizingCopyWithAssumedAlignmentILi128EEENS4_14SM90_TMA_STOREES19_S1W_S1W_EEEvvEEEEvNT_6ParamsE --------------------------
	.section	.nv.info._ZN7cutlass13device_kernelINS_4gemm6kernel13GemmUniversalIN4cute5tupleIJiiiiEEENS1_10collective13CollectiveMmaINS1_35MainloopSm100TmaUmmaWarpSpecializedILi5ELi2ELi4ENS5_IJNS4_1CILi1EEENSA_ILi2EEESB_EEEEENS5_IJNSA_ILi128EEENSA_ILi64EEESG_EEEaNS5_IJlSB_lEEEaSI_NS4_8TiledMMAINS4_8MMA_AtomIJNS4_15SM100_MMA_S8_SSIaaiLi128ELi64ELNS4_4UMMA5MajorE0ELSN_0ELNSM_8SaturateE0EEEEEENS4_6LayoutINS5_IJSB_SB_SB_EEENS5_IJNSA_ILi0EEEST_ST_EEEEENS5_IJNS4_10UnderscoreESW_SW_EEEEENS4_23SM90_TMA_LOAD_MULTICASTENS4_14ComposedLayoutINS4_7SwizzleILi2ELi4ELi3EEENS4_18smem_ptr_flag_bitsILi8EEENSR_INS5_IJNSA_ILi8EEESG_EEENS5_IJSG_SB_EEEEEEEvNS4_8identityENS4_13SM90_TMA_LOADES19_vS1A_EENS_8epilogue10collective18CollectiveEpilogueINS1D_23Sm100TmaWarpSpecializedILi1ELi1ELi64ELb0ELb0EEEJSH_NS5_IJNSR_ISF_SB_EENSR_ISG_SB_EEEEEaSI_aSI_NS1D_6fusion15FusionCallbacksIS1H_NS1L_17LinearCombinationIaiaiLNS_15FloatRoundStyleE2EEESH_S1K_JEEENS4_5SM1004TMEM4LOAD26SM100_TMEM_LOAD_32dp32b64xES1B_S19_NS4_39AutoVectorizingCopyWithAssumedAlignmentILi128EEENS4_14SM90_TMA_STOREES19_S1W_S1W_EEEvvEEEEvNT_6ParamsE,"",@"SHT_CUDA_INFO"
	.sectionflags	@""
	.align	4


	//----- nvinfo : EIATTR_CUDA_API_VERSION
	.align		4
        /*0000*/ 	.byte	0x04, 0x37
        /*0002*/ 	.short	(.L_31 - .L_30)
.L_30:
        /*0004*/ 	.word	0x00000082


	//----- nvinfo : EIATTR_KPARAM_INFO
	.align		4
.L_31:
        /*0008*/ 	.byte	0x04, 0x17
        /*000a*/ 	.short	(.L_33 - .L_32)
.L_32:
        /*000c*/ 	.word	0x00000000
        /*0010*/ 	.short	0x0000
        /*0012*/ 	.short	0x0000
        /*0014*/ 	.byte	0x00, 0xf0, 0x01, 0x20


	//----- nvinfo : EIATTR_AT_ENTRY_FRAGMENTS
	.align		4
.L_33:
        /*0018*/ 	.byte	0x04, 0x4f
        /*001a*/ 	.short	(.L_35 - .L_34)


	//   ....[0]....
.L_34:
        /*001c*/ 	.word	0x00000006


	//----- nvinfo : EIATTR_RESERVED_SMEM_USED
	.align		4
.L_35:
        /*0020*/ 	.byte	0x01, 0x41
	.zero		2


	//----- nvinfo : EIATTR_SPARSE_MMA_MASK
	.align		4
        /*0024*/ 	.byte	0x03, 0x50
        /*0026*/ 	.short	0x0000


	//----- nvinfo : EIATTR_TCGEN05_1CTA_USED
	.align		4
        /*0028*/ 	.byte	0x01, 0x51
	.zero		2


	//----- nvinfo : EIATTR_MAXREG_COUNT
	.align		4
        /*002c*/ 	.byte	0x03, 0x1b
        /*002e*/ 	.short	0x00ff


	//----- nvinfo : EIATTR_NUM_BARRIERS
	.align		4
        /*0030*/ 	.byte	0x02, 0x4c
        /*0032*/ 	.byte	0x07
	.zero		1


	//----- nvinfo : EIATTR_EXTERNS
	.align		4
        /*0034*/ 	.byte	0x04, 0x0f
        /*0036*/ 	.short	(.L_37 - .L_36)


	//   ....[0]....
	.align		4
.L_36:
        /*0038*/ 	.word	index@(__assertfail)


	//----- nvinfo : EIATTR_MERCURY_ISA_VERSION
	.align		4
.L_37:
        /*003c*/ 	.byte	0x03, 0x5f
        /*003e*/ 	.short	0x0101


	//----- nvinfo : EIATTR_INT_WARP_WIDE_INSTR_OFFSETS
	.align		4
        /*0040*/ 	.byte	0x04, 0x31
        /*0042*/ 	.short	(.L_39 - .L_38)


	//   ....[0]....
.L_38:
        /*0044*/ 	.word	0x00003ba0


	//   ....[1]....
        /*0048*/ 	.word	0x00003bd0


	//   ....[2]....
        /*004c*/ 	.word	0x00003bf0


	//   ....[3]....
        /*0050*/ 	.word	0x00004720


	//   ....[4]....
        /*0054*/ 	.word	0x000047d0


	//----- nvinfo : EIATTR_COOP_GROUP_MASK_REGIDS
	.align		4
.L_39:
        /*0058*/ 	.byte	0x04, 0x29
        /*005a*/ 	.short	(.L_41 - .L_40)


	//   ....[0]....
.L_40:
        /*005c*/ 	.word	0xffffffff


	//   ....[1]....
        /*0060*/ 	.word	0xffffffff


	//   ....[2]....
        /*0064*/ 	.word	0xffffffff


	//   ....[3]....
        /*0068*/ 	.word	0xffffffff


	//   ....[4]....
        /*006c*/ 	.word	0xffffffff


	//   ....[5]....
        /*0070*/ 	.word	0xffffffff


	//   ....[6]....
        /*0074*/ 	.word	0xffffffff


	//   ....[7]....
        /*0078*/ 	.word	0xffffffff


	//   ....[8]....
        /*007c*/ 	.word	0xffffffff


	//   ....[9]....
        /*0080*/ 	.word	0xffffffff


	//   ....[10]....
        /*0084*/ 	.word	0xffffffff


	//   ....[11]....
        /*0088*/ 	.word	0xffffffff


	//   ....[12]....
        /*008c*/ 	.word	0xffffffff


	//   ....[13]....
        /*0090*/ 	.word	0xffffffff


	//----- nvinfo : EIATTR_COOP_GROUP_INSTR_OFFSETS
	.align		4
.L_41:
        /*0094*/ 	.byte	0x04, 0x28
        /*0096*/ 	.short	(.L_43 - .L_42)


	//   ....[0]....
.L_42:
        /*0098*/ 	.word	0x00000080


	//   ....[1]....
        /*009c*/ 	.word	0x000004e0


	//   ....[2]....
        /*00a0*/ 	.word	0x000006b0


	//   ....[3]....
        /*00a4*/ 	.word	0x000007f0


	//   ....[4]....
        /*00a8*/ 	.word	0x000008f0


	//   ....[5]....
        /*00ac*/ 	.word	0x00000a60


	//   ....[6]....
        /*00b0*/ 	.word	0x00000c00


	//   ....[7]....
        /*00b4*/ 	.word	0x00000db0


	//   ....[8]....
        /*00b8*/ 	.word	0x00001fa0


	//   ....[9]....
        /*00bc*/ 	.word	0x00002ed0


	//   ....[10]....
        /*00c0*/ 	.word	0x000030e0


	//   ....[11]....
        /*00c4*/ 	.word	0x00003110


	//   ....[12]....
        /*00c8*/ 	.word	0x00003a80


	//   ....[13]....
        /*00cc*/ 	.word	0x00003cb0


	//----- nvinfo : EIATTR_VRC_CTA_INIT_COUNT
	.align		4
.L_43:
        /*00d0*/ 	.byte	0x02, 0x4a
        /*00d2*/ 	.byte	0x80
	.zero		1


	//----- nvinfo : EIATTR_SYSCALL_OFFSETS
	.align		4
        /*00d4*/ 	.byte	0x04, 0x46
        /*00d6*/ 	.short	(.L_45 - .L_44)


	//   ....[0]....
.L_44:
        /*00d8*/ 	.word	0x00005350


	//   ....[1]....
        /*00dc*/ 	.word	0x00005490


	//   ....[2]....
        /*00e0*/ 	.word	0x00005c50


	//----- nvinfo : EIATTR_MBARRIER_INSTR_OFFSETS
	.align		4
.L_45:
        /*00e4*/ 	.byte	0x04, 0x39
        /*00e6*/ 	.short	(.L_47 - .L_46)


	//   ....[0]....
.L_46:
        /*00e8*/ 	.word	0x00000600
        /*00ec*/ 	.word	0x000000ff
        /*00f0*/ 	.word	0x00000000
        /*00f4*/ 	.short	0x0100
        /*00f6*/ 	.byte	0x04
	.zero		1


	//   ....[1]....
        /*00f8*/ 	.word	0x00000610
        /*00fc*/ 	.word	0x000000ff
        /*0100*/ 	.word	0x00000028
        /*0104*/ 	.short	0x0100
        /*0106*/ 	.byte	0x04
	.zero		1


	//   ....[2]....
        /*0108*/ 	.word	0x00000620
        /*010c*/ 	.word	0x000000ff
        /*0110*/ 	.word	0x00000008
        /*0114*/ 	.short	0x0100
        /*0116*/ 	.byte	0x04
	.zero		1


	//   ....[3]....
        /*0118*/ 	.word	0x00000630
        /*011c*/ 	.word	0x000000ff
        /*0120*/ 	.word	0x00000030
        /*0124*/ 	.short	0x0100
        /*0126*/ 	.byte	0x04
	.zero		1


	//   ....[4]....
        /*0128*/ 	.word	0x00000640
        /*012c*/ 	.word	0x000000ff
        /*0130*/ 	.word	0x00000010
        /*0134*/ 	.short	0x0100
        /*0136*/ 	.byte	0x04
	.zero		1


	//   ....[5]....
        /*0138*/ 	.word	0x00000650
        /*013c*/ 	.word	0x000000ff
        /*0140*/ 	.word	0x00000038
        /*0144*/ 	.short	0x0100
        /*0146*/ 	.byte	0x04
	.zero		1


	//   ....[6]....
        /*0148*/ 	.word	0x00000660
        /*014c*/ 	.word	0x000000ff
        /*0150*/ 	.word	0x00000018
        /*0154*/ 	.short	0x0100
        /*0156*/ 	.byte	0x04
	.zero		1


	//   ....[7]....
        /*0158*/ 	.word	0x00000670
        /*015c*/ 	.word	0x000000ff
        /*0160*/ 	.word	0x00000040
        /*0164*/ 	.short	0x0100
        /*0166*/ 	.byte	0x04
	.zero		1


	//   ....[8]....
        /*0168*/ 	.word	0x00000680
        /*016c*/ 	.word	0x000000ff
        /*0170*/ 	.word	0x00000020
        /*0174*/ 	.short	0x0100
        /*0176*/ 	.byte	0x04
	.zero		1


	//   ....[9]....
        /*0178*/ 	.word	0x00000690
        /*017c*/ 	.word	0x000000ff
        /*0180*/ 	.word	0x00000048
        /*0184*/ 	.short	0x0100
        /*0186*/ 	.byte	0x04
	.zero		1


	//   ....[10]....
        /*0188*/ 	.word	0x000007c0
        /*018c*/ 	.word	0x000000ff
        /*0190*/ 	.word	0x00000050
        /*0194*/ 	.short	0x0100
        /*0196*/ 	.byte	0x04
	.zero		1


	//   ....[11]....
        /*0198*/ 	.word	0x000007d0
        /*019c*/ 	.word	0x000000ff
        /*01a0*/ 	.word	0x00000058
        /*01a4*/ 	.short	0x0100
        /*01a6*/ 	.byte	0x04
	.zero		1


	//   ....[12]....
        /*01a8*/ 	.word	0x000008c0
        /*01ac*/ 	.word	0x000000ff
        /*01b0*/ 	.word	0x00000060
        /*01b4*/ 	.short	0x0100
        /*01b6*/ 	.byte	0x06
	.zero		1


	//   ....[13]....
        /*01b8*/ 	.word	0x000008d0
        /*01bc*/ 	.word	0x000000ff
        /*01c0*/ 	.word	0x00000068
        /*01c4*/ 	.short	0x0100
        /*01c6*/ 	.byte	0x06
	.zero		1


	//   ....[14]....
        /*01c8*/ 	.word	0x00000a10
        /*01cc*/ 	.word	0x000000ff
        /*01d0*/ 	.word	0x00000070
        /*01d4*/ 	.short	0x0100
        /*01d6*/ 	.byte	0x06
	.zero		1


	//   ....[15]....
        /*01d8*/ 	.word	0x00000a20
        /*01dc*/ 	.word	0x000000ff
        /*01e0*/ 	.word	0x00000080
        /*01e4*/ 	.short	0x0100
        /*01e6*/ 	.byte	0x06
	.zero		1


	//   ....[16]....
        /*01e8*/ 	.word	0x00000a30
        /*01ec*/ 	.word	0x000000ff
        /*01f0*/ 	.word	0x00000078
        /*01f4*/ 	.short	0x0100
        /*01f6*/ 	.byte	0x06
	.zero		1


	//   ....[17]....
        /*01f8*/ 	.word	0x00000a40
        /*01fc*/ 	.word	0x000000ff
        /*0200*/ 	.word	0x00000088
        /*0204*/ 	.short	0x0100
        /*0206*/ 	.byte	0x06
	.zero		1


	//   ....[18]....
        /*0208*/ 	.word	0x00000b70
        /*020c*/ 	.word	0x000000ff
        /*0210*/ 	.word	0x00000090
        /*0214*/ 	.short	0x0100
        /*0216*/ 	.byte	0x04
	.zero		1


	//   ....[19]....
        /*0218*/ 	.word	0x00000b80
        /*021c*/ 	.word	0x000000ff
        /*0220*/ 	.word	0x000000b0
        /*0224*/ 	.short	0x0100
        /*0226*/ 	.byte	0x04
	.zero		1


	//   ....[20]....
        /*0228*/ 	.word	0x00000b90
        /*022c*/ 	.word	0x000000ff
        /*0230*/ 	.word	0x00000098
        /*0234*/ 	.short	0x0100
        /*0236*/ 	.byte	0x04
	.zero		1


	//   ....[21]....
        /*0238*/ 	.word	0x00000ba0
        /*023c*/ 	.word	0x000000ff
        /*0240*/ 	.word	0x000000b8
        /*0244*/ 	.short	0x0100
        /*0246*/ 	.byte	0x04
	.zero		1


	//   ....[22]....
        /*0248*/ 	.word	0x00000bb0
        /*024c*/ 	.word	0x000000ff
        /*0250*/ 	.word	0x000000a0
        /*0254*/ 	.short	0x0100
        /*0256*/ 	.byte	0x04
	.zero		1


	//   ....[23]....
        /*0258*/ 	.word	0x00000bc0
        /*025c*/ 	.word	0x000000ff
        /*0260*/ 	.word	0x000000c0
        /*0264*/ 	.short	0x0100
        /*0266*/ 	.byte	0x04
	.zero		1


	//   ....[24]....
        /*0268*/ 	.word	0x00000bd0
        /*026c*/ 	.word	0x000000ff
        /*0270*/ 	.word	0x000000a8
        /*0274*/ 	.short	0x0100
        /*0276*/ 	.byte	0x04
	.zero		1


	//   ....[25]....
        /*0278*/ 	.word	0x00000be0
        /*027c*/ 	.word	0x000000ff
        /*0280*/ 	.word	0x000000c8
        /*0284*/ 	.short	0x0100
        /*0286*/ 	.byte	0x04
	.zero		1


	//   ....[26]....
        /*0288*/ 	.word	0x00000cd0
        /*028c*/ 	.word	0x000000ff
        /*0290*/ 	.word	0x000000d0
        /*0294*/ 	.short	0x0100
        /*0296*/ 	.byte	0x04
	.zero		1


	//   ....[27]....
        /*0298*/ 	.word	0x00000ce0
        /*029c*/ 	.word	0x000000ff
        /*02a0*/ 	.word	0x000000e0
        /*02a4*/ 	.short	0x0100
        /*02a6*/ 	.byte	0x04
	.zero		1


	//   ....[28]....
        /*02a8*/ 	.word	0x00000cf0
        /*02ac*/ 	.word	0x000000ff
        /*02b0*/ 	.word	0x000000d8
        /*02b4*/ 	.short	0x0100
        /*02b6*/ 	.byte	0x04
	.zero		1


	//   ....[29]....
        /*02b8*/ 	.word	0x00000d00
        /*02bc*/ 	.word	0x000000ff
        /*02c0*/ 	.word	0x000000e8
        /*02c4*/ 	.short	0x0100
        /*02c6*/ 	.byte	0x04
	.zero		1


	//   ....[30]....
        /*02c8*/ 	.word	0x00001820
        /*02cc*/ 	.word	0x00000000
        /*02d0*/ 	.word	0x000000e0
        /*02d4*/ 	.short	0x010a
        /*02d6*/ 	.byte	0xff
	.zero		1


	//   ....[31]....
        /*02d8*/ 	.word	0x00001850
        /*02dc*/ 	.word	0x00000000
        /*02e0*/ 	.word	0x000000d0
        /*02e4*/ 	.short	0x0101
        /*02e6*/ 	.byte	0xff
	.zero		1


	//   ....[32]....
        /*02e8*/ 	.word	0x00001920
        /*02ec*/ 	.word	0x000000ff
        /*02f0*/ 	.word	0x00000028
        /*02f4*/ 	.short	0x010a
        /*02f6*/ 	.byte	0x04
	.zero		1


	//   ....[33]....
        /*02f8*/ 	.word	0x000019a0
        /*02fc*/ 	.word	0x000000ff
        /*0300*/ 	.word	0x00000028
        /*0304*/ 	.short	0x010a
        /*0306*/ 	.byte	0x21
	.zero		1


	//   ....[34]....
        /*0308*/ 	.word	0x00001b30
        /*030c*/ 	.word	0x000000ff
        /*0310*/ 	.word	0x00000028
        /*0314*/ 	.short	0x010a
        /*0316*/ 	.byte	0x08
	.zero		1


	//   ....[35]....
        /*0318*/ 	.word	0x00001c50
        /*031c*/ 	.word	0x000000ff
        /*0320*/ 	.word	0x00000068
        /*0324*/ 	.short	0x0101
        /*0326*/ 	.byte	0x06
	.zero		1


	//   ....[36]....
        /*0328*/ 	.word	0x00001c70
        /*032c*/ 	.word	0x000000ff
        /*0330*/ 	.word	0x00000028
        /*0334*/ 	.short	0x010a
        /*0336*/ 	.byte	0x04
	.zero		1


	//   ....[37]....
        /*0338*/ 	.word	0x00001cf0
        /*033c*/ 	.word	0x000000ff
        /*0340*/ 	.word	0x00000028
        /*0344*/ 	.short	0x010a
        /*0346*/ 	.byte	0x11
	.zero		1


	//   ....[38]....
        /*0348*/ 	.word	0x00001e80
        /*034c*/ 	.word	0x000000ff
        /*0350*/ 	.word	0x00000028
        /*0354*/ 	.short	0x010a
        /*0356*/ 	.byte	0x07
	.zero		1


	//   ....[39]....
        /*0358*/ 	.word	0x00001fd0
        /*035c*/ 	.word	0x00000003
        /*0360*/ 	.word	0x00000070
        /*0364*/ 	.short	0x010a
        /*0366*/ 	.byte	0xff
	.zero		1


	//   ....[40]....
        /*0368*/ 	.word	0x00002120
        /*036c*/ 	.word	0x00000000
        /*0370*/ 	.word	0x00000000
        /*0374*/ 	.short	0x0101
        /*0376*/ 	.byte	0xff
	.zero		1


	//   ....[41]....
        /*0378*/ 	.word	0x000026c0
        /*037c*/ 	.word	0x000000ff
        /*0380*/ 	.word	0x00000000
        /*0384*/ 	.short	0x010a
        /*0386*/ 	.byte	0x04
	.zero		1


	//   ....[42]....
        /*0388*/ 	.word	0x00002750
        /*038c*/ 	.word	0x000000ff
        /*0390*/ 	.word	0x00000000
        /*0394*/ 	.short	0x010a
        /*0396*/ 	.byte	0x05
	.zero		1


	//   ....[43]....
        /*0398*/ 	.word	0x000027e0
        /*039c*/ 	.word	0x000000ff
        /*03a0*/ 	.word	0x00000000
        /*03a4*/ 	.short	0x010a
        /*03a6*/ 	.byte	0x05
	.zero		1


	//   ....[44]....
        /*03a8*/ 	.word	0x00002870
        /*03ac*/ 	.word	0x000000ff
        /*03b0*/ 	.word	0x00000000
        /*03b4*/ 	.short	0x010a
        /*03b6*/ 	.byte	0x05
	.zero		1


	//   ....[45]....
        /*03b8*/ 	.word	0x00002910
        /*03bc*/ 	.word	0x00000000
        /*03c0*/ 	.word	0x00000000
        /*03c4*/ 	.short	0x010a
        /*03c6*/ 	.byte	0xff
	.zero		1


	//   ....[46]....
        /*03c8*/ 	.word	0x00002a30
        /*03cc*/ 	.word	0x00000002
        /*03d0*/ 	.word	0x000000d0
        /*03d4*/ 	.short	0x010a
        /*03d6*/ 	.byte	0xff
	.zero		1


	//   ....[47]....
        /*03d8*/ 	.word	0x00002aa0
        /*03dc*/ 	.word	0x00000002
        /*03e0*/ 	.word	0x00000000
        /*03e4*/ 	.short	0x0101
        /*03e6*/ 	.byte	0xff
	.zero		1


	//   ....[48]....
        /*03e8*/ 	.word	0x00002ac0
        /*03ec*/ 	.word	0x000000ff
        /*03f0*/ 	.word	0x00000080
        /*03f4*/ 	.short	0x010a
        /*03f6*/ 	.byte	0x04
	.zero		1


	//   ....[49]....
        /*03f8*/ 	.word	0x00002be0
        /*03fc*/ 	.word	0x00000002
        /*0400*/ 	.word	0x00000070
        /*0404*/ 	.short	0x010a
        /*0406*/ 	.byte	0xff
	.zero		1


	//   ....[50]....
        /*0408*/ 	.word	0x00002ce0
        /*040c*/ 	.word	0x00000002
        /*0410*/ 	.word	0x00000000
        /*0414*/ 	.short	0x0101
        /*0416*/ 	.byte	0xff
	.zero		1


	//   ....[51]....
        /*0418*/ 	.word	0x00002d70
        /*041c*/ 	.word	0x000000ff
        /*0420*/ 	.word	0x00000080
        /*0424*/ 	.short	0x0106
        /*0426*/ 	.byte	0x04
	.zero		1


	//   ....[52]....
        /*0428*/ 	.word	0x00002d90
        /*042c*/ 	.word	0x000000ff
        /*0430*/ 	.word	0x00000080
        /*0434*/ 	.short	0x010a
        /*0436*/ 	.byte	0x04
	.zero		1


	//   ....[53]....
        /*0438*/ 	.word	0x00002e20
        /*043c*/ 	.word	0x000000ff
        /*0440*/ 	.word	0x00000080
        /*0444*/ 	.short	0x0106
        /*0446*/ 	.byte	0x07
	.zero		1


	//   ....[54]....
        /*0448*/ 	.word	0x00002e60
        /*044c*/ 	.word	0x00000000
        /*0450*/ 	.word	0x00000080
        /*0454*/ 	.short	0x010a
        /*0456*/ 	.byte	0xff
	.zero		1


	//   ....[55]....
        /*0458*/ 	.word	0x00003370
        /*045c*/ 	.word	0x00000000
        /*0460*/ 	.word	0x00000070
        /*0464*/ 	.short	0x010a
        /*0466*/ 	.byte	0xff
	.zero		1


	//   ....[56]....
        /*0468*/ 	.word	0x00003480
        /*046c*/ 	.word	0x00000003
        /*0470*/ 	.word	0x00000000
        /*0474*/ 	.short	0x0101
        /*0476*/ 	.byte	0xff
	.zero		1


	//   ....[57]....
        /*0478*/ 	.word	0x00003490
        /*047c*/ 	.word	0x000000ff
        /*0480*/ 	.word	0x00000000
        /*0484*/ 	.short	0x010a
        /*0486*/ 	.byte	0x04
	.zero		1


	//   ....[58]....
        /*0488*/ 	.word	0x000034b0
        /*048c*/ 	.word	0x000000ff
        /*0490*/ 	.word	0x000000b0
        /*0494*/ 	.short	0x010a
        /*0496*/ 	.byte	0x16
	.zero		1


	//   ....[59]....
        /*0498*/ 	.word	0x00003580
        /*049c*/ 	.word	0x000000ff
        /*04a0*/ 	.word	0x00000000
        /*04a4*/ 	.short	0x010a
        /*04a6*/ 	.byte	0x05
	.zero		1


	//   ....[60]....
        /*04a8*/ 	.word	0x000036c0
        /*04ac*/ 	.word	0x000000ff
        /*04b0*/ 	.word	0x00000000
        /*04b4*/ 	.short	0x010a
        /*04b6*/ 	.byte	0x04
	.zero		1


	//   ....[61]....
        /*04b8*/ 	.word	0x000038b0
        /*04bc*/ 	.word	0x000000ff
        /*04c0*/ 	.word	0x00000000
        /*04c4*/ 	.short	0x010a
        /*04c6*/ 	.byte	0x04
	.zero		1


	//   ....[62]....
        /*04c8*/ 	.word	0x00003940
        /*04cc*/ 	.word	0x000000ff
        /*04d0*/ 	.word	0x00000000
        /*04d4*/ 	.short	0x010a
        /*04d6*/ 	.byte	0x05
	.zero		1


	//   ....[63]....
        /*04d8*/ 	.word	0x000039d0
        /*04dc*/ 	.word	0x000000ff
        /*04e0*/ 	.word	0x00000000
        /*04e4*/ 	.short	0x010a
        /*04e6*/ 	.byte	0x05
	.zero		1


	//   ....[64]....
        /*04e8*/ 	.word	0x00003a60
        /*04ec*/ 	.word	0x000000ff
        /*04f0*/ 	.word	0x00000000
        /*04f4*/ 	.short	0x010a
        /*04f6*/ 	.byte	0x04
	.zero		1


	//   ....[65]....
        /*04f8*/ 	.word	0x00003f00
        /*04fc*/ 	.word	0x00000007
        /*0500*/ 	.word	0x00000070
        /*0504*/ 	.short	0x010a
        /*0506*/ 	.byte	0xff
	.zero		1


	//   ....[66]....
        /*0508*/ 	.word	0x00004070
        /*050c*/ 	.word	0x00000000
        /*0510*/ 	.word	0x00000000
        /*0514*/ 	.short	0x0101
        /*0516*/ 	.byte	0xff
	.zero		1


	//   ....[67]....
        /*0518*/ 	.word	0x000044e0
        /*051c*/ 	.word	0x000000ff
        /*0520*/ 	.word	0x00000068
        /*0524*/ 	.short	0x010a
        /*0526*/ 	.byte	0x11
	.zero		1


	//   ....[68]....
        /*0528*/ 	.word	0x00004660
        /*052c*/ 	.word	0x000000ff
        /*0530*/ 	.word	0x00000058
        /*0534*/ 	.short	0x010a
        /*0536*/ 	.byte	0x11
	.zero		1


	//   ....[69]....
        /*0538*/ 	.word	0x00004870
        /*053c*/ 	.word	0x000000ff
        /*0540*/ 	.word	0x00000050
        /*0544*/ 	.short	0x010b
        /*0546*/ 	.byte	0x11
	.zero		1


	//   ....[70]....
        /*0548*/ 	.word	0x00004880
        /*054c*/ 	.word	0x000000ff
        /*0550*/ 	.word	0x00000000
        /*0554*/ 	.short	0x0101
        /*0556*/ 	.byte	0x30
	.zero		1


	//   ....[71]....
        /*0558*/ 	.word	0x000048c0
        /*055c*/ 	.word	0x00000000
        /*0560*/ 	.word	0x00000058
        /*0564*/ 	.short	0x010a
        /*0566*/ 	.byte	0xff
	.zero		1


	//   ....[72]....
        /*0568*/ 	.word	0x00004c10
        /*056c*/ 	.word	0x00000003
        /*0570*/ 	.word	0x00000070
        /*0574*/ 	.short	0x010a
        /*0576*/ 	.byte	0xff
	.zero		1


	//   ....[73]....
        /*0578*/ 	.word	0x00004d90
        /*057c*/ 	.word	0x00000000
        /*0580*/ 	.word	0x00000000
        /*0584*/ 	.short	0x0101
        /*0586*/ 	.byte	0xff
	.zero		1


	//   ....[74]....
        /*0588*/ 	.word	0x00005830
        /*058c*/ 	.word	0x000000ff
        /*0590*/ 	.word	0x00000050
        /*0594*/ 	.short	0x010a
        /*0596*/ 	.byte	0x2c
	.zero		1


	//   ....[75]....
        /*0598*/ 	.word	0x00005840
        /*059c*/ 	.word	0x00000016
        /*05a0*/ 	.word	0x00000090
        /*05a4*/ 	.short	0x010a
        /*05a6*/ 	.byte	0xff
	.zero		1


	//   ....[76]....
        /*05a8*/ 	.word	0x000059d0
        /*05ac*/ 	.word	0x000000ff
        /*05b0*/ 	.word	0x00000050
        /*05b4*/ 	.short	0x010a
        /*05b6*/ 	.byte	0x2c
	.zero		1


	//   ....[77]....
        /*05b8*/ 	.word	0x00005ad0
        /*05bc*/ 	.word	0x000000ff
        /*05c0*/ 	.word	0x00000000
        /*05c4*/ 	.short	0x0101
        /*05c6*/ 	.byte	0x04
	.zero		1


	//   ....[78]....
        /*05c8*/ 	.word	0x00005b30
        /*05cc*/ 	.word	0x00000016
        /*05d0*/ 	.word	0x00000090
        /*05d4*/ 	.short	0x010a
        /*05d6*/ 	.byte	0xff
	.zero		1


	//   ....[79]....
        /*05d8*/ 	.word	0x00005f90
        /*05dc*/ 	.word	0x000000ff
        /*05e0*/ 	.word	0x00000000
        /*05e4*/ 	.short	0x0101
        /*05e6*/ 	.byte	0x04
	.zero		1


	//   ....[80]....
        /*05e8*/ 	.word	0x00007080
        /*05ec*/ 	.word	0x00000000
        /*05f0*/ 	.word	0x000000e0
        /*05f4*/ 	.short	0x010a
        /*05f6*/ 	.byte	0xff
	.zero		1


	//   ....[81]....
        /*05f8*/ 	.word	0x000070e0
        /*05fc*/ 	.word	0x00000000
        /*0600*/ 	.word	0x00000028
        /*0604*/ 	.short	0x010a
        /*0606*/ 	.byte	0xff
	.zero		1


	//   ....[82]....
        /*0608*/ 	.word	0x00007140
        /*060c*/ 	.word	0x00000000
        /*0610*/ 	.word	0x00000028
        /*0614*/ 	.short	0x010a
        /*0616*/ 	.byte	0xff
	.zero		1


	//   ....[83]....
        /*0618*/ 	.word	0x00007190
        /*061c*/ 	.word	0x00000003
        /*0620*/ 	.word	0x00000070
        /*0624*/ 	.short	0x010a
        /*0626*/ 	.byte	0xff
	.zero		1


	//   ....[84]....
        /*0628*/ 	.word	0x000071f0
        /*062c*/ 	.word	0x00000000
        /*0630*/ 	.word	0x00000000
        /*0634*/ 	.short	0x010a
        /*0636*/ 	.byte	0xff
	.zero		1


	//   ....[85]....
        /*0638*/ 	.word	0x00007250
        /*063c*/ 	.word	0x00000000
        /*0640*/ 	.word	0x00000000
        /*0644*/ 	.short	0x010a
        /*0646*/ 	.byte	0xff
	.zero		1


	//   ....[86]....
        /*0648*/ 	.word	0x000072b0
        /*064c*/ 	.word	0x00000000
        /*0650*/ 	.word	0x00000000
        /*0654*/ 	.short	0x010a
        /*0656*/ 	.byte	0xff
	.zero		1


	//   ....[87]....
        /*0658*/ 	.word	0x00007310
        /*065c*/ 	.word	0x00000000
        /*0660*/ 	.word	0x00000000
        /*0664*/ 	.short	0x010a
        /*0666*/ 	.byte	0xff
	.zero		1


	//   ....[88]....
        /*0668*/ 	.word	0x00007360
        /*066c*/ 	.word	0x00000002
        /*0670*/ 	.word	0x000000d0
        /*0674*/ 	.short	0x010a
        /*0676*/ 	.byte	0xff
	.zero		1


	//   ....[89]....
        /*0678*/ 	.word	0x000073c0
        /*067c*/ 	.word	0x00000002
        /*0680*/ 	.word	0x00000080
        /*0684*/ 	.short	0x010a
        /*0686*/ 	.byte	0xff
	.zero		1


	//   ....[90]....
        /*0688*/ 	.word	0x00007410
        /*068c*/ 	.word	0x00000002
        /*0690*/ 	.word	0x00000070
        /*0694*/ 	.short	0x010a
        /*0696*/ 	.byte	0xff
	.zero		1


	//   ....[91]....
        /*0698*/ 	.word	0x00007470
        /*069c*/ 	.word	0x00000000
        /*06a0*/ 	.word	0x00000080
        /*06a4*/ 	.short	0x010a
        /*06a6*/ 	.byte	0xff
	.zero		1


	//   ....[92]....
        /*06a8*/ 	.word	0x000074c0
        /*06ac*/ 	.word	0x00000000
        /*06b0*/ 	.word	0x00000070
        /*06b4*/ 	.short	0x010a
        /*06b6*/ 	.byte	0xff
	.zero		1


	//   ....[93]....
        /*06b8*/ 	.word	0x00007520
        /*06bc*/ 	.word	0x00000002
        /*06c0*/ 	.word	0x000000b0
        /*06c4*/ 	.short	0x010a
        /*06c6*/ 	.byte	0xff
	.zero		1


	//   ....[94]....
        /*06c8*/ 	.word	0x00007580
        /*06cc*/ 	.word	0x00000000
        /*06d0*/ 	.word	0x00000000
        /*06d4*/ 	.short	0x010a
        /*06d6*/ 	.byte	0xff
	.zero		1


	//   ....[95]....
        /*06d8*/ 	.word	0x000075e0
        /*06dc*/ 	.word	0x00000000
        /*06e0*/ 	.word	0x00000000
        /*06e4*/ 	.short	0x010a
        /*06e6*/ 	.byte	0xff
	.zero		1


	//   ....[96]....
        /*06e8*/ 	.word	0x00007640
        /*06ec*/ 	.word	0x00000000
        /*06f0*/ 	.word	0x00000000
        /*06f4*/ 	.short	0x010a
        /*06f6*/ 	.byte	0xff
	.zero		1


	//   ....[97]....
        /*06f8*/ 	.word	0x000076a0
        /*06fc*/ 	.word	0x00000000
        /*0700*/ 	.word	0x00000000
        /*0704*/ 	.short	0x010a
        /*0706*/ 	.byte	0xff
	.zero		1


	//   ....[98]....
        /*0708*/ 	.word	0x00007700
        /*070c*/ 	.word	0x00000000
        /*0710*/ 	.word	0x00000000
        /*0714*/ 	.short	0x010a
        /*0716*/ 	.byte	0xff
	.zero		1


	//   ....[99]....
        /*0718*/ 	.word	0x00007750
        /*071c*/ 	.word	0x00000007
        /*0720*/ 	.word	0x00000070
        /*0724*/ 	.short	0x010a
        /*0726*/ 	.byte	0xff
	.zero		1


	//   ....[100]....
        /*0728*/ 	.word	0x000077b0
        /*072c*/ 	.word	0x00000000
        /*0730*/ 	.word	0x00000068
        /*0734*/ 	.short	0x010a
        /*0736*/ 	.byte	0xff
	.zero		1


	//   ....[101]....
        /*0738*/ 	.word	0x00007810
        /*073c*/ 	.word	0x00000000
        /*0740*/ 	.word	0x00000058
        /*0744*/ 	.short	0x010a
        /*0746*/ 	.byte	0xff
	.zero		1


	//   ....[102]....
        /*0748*/ 	.word	0x00007860
        /*074c*/ 	.word	0x00000003
        /*0750*/ 	.word	0x00000070
        /*0754*/ 	.short	0x010a
        /*0756*/ 	.byte	0xff
	.zero		1


	//   ....[103]....
        /*0758*/ 	.word	0x000078c0
        /*075c*/ 	.word	0x00000000
        /*0760*/ 	.word	0x00000050
        /*0764*/ 	.short	0x010a
        /*0766*/ 	.byte	0xff
	.zero		1


	//   ....[104]....
        /*0768*/ 	.word	0x00007910
        /*076c*/ 	.word	0x00000016
        /*0770*/ 	.word	0x00000090
        /*0774*/ 	.short	0x010a
        /*0776*/ 	.byte	0xff
	.zero		1


	//----- nvinfo : EIATTR_NUM_MBARRIERS
	.align		4
.L_47:
        /*0778*/ 	.byte	0x03, 0x38
        /*077a*/ 	.short	0x001e


	//----- nvinfo : EIATTR_EXIT_INSTR_OFFSETS
	.align		4
        /*077c*/ 	.byte	0x04, 0x1c
        /*077e*/ 	.short	(.L_49 - .L_48)


	//   ....[0]....
.L_48:
        /*0780*/ 	.word	0x00002940


	//   ....[1]....
        /*0784*/ 	.word	0x00002e30


	//   ....[2]....
        /*0788*/ 	.word	0x00002e90


	//   ....[3]....
        /*078c*/ 	.word	0x00003cc0


	//   ....[4]....
        /*0790*/ 	.word	0x000048f0


	//   ....[5]....
        /*0794*/ 	.word	0x00004930


	//   ....[6]....
        /*0798*/ 	.word	0x00007070


	//----- nvinfo : EIATTR_MAX_THREADS
	.align		4
.L_49:
        /*079c*/ 	.byte	0x04, 0x05
        /*079e*/ 	.short	(.L_51 - .L_50)
.L_50:
        /*07a0*/ 	.word	0x00000100
        /*07a4*/ 	.word	0x00000001
        /*07a8*/ 	.word	0x00000001


	//----- nvinfo : EIATTR_CRS_STACK_SIZE
	.align		4
.L_51:
        /*07ac*/ 	.byte	0x04, 0x1e
        /*07ae*/ 	.short	(.L_53 - .L_52)
.L_52:
        /*07b0*/ 	.word	0x00000000


	//----- nvinfo : EIATTR_CBANK_PARAM_SIZE
	.align		4
.L_53:
        /*07b4*/ 	.byte	0x03, 0x19
        /*07b6*/ 	.short	0x0800


	//----- nvinfo : EIATTR_PARAM_CBANK
	.align		4
        /*07b8*/ 	.byte	0x04, 0x0a
        /*07ba*/ 	.short	(.L_55 - .L_54)
	.align		4
.L_54:
        /*07bc*/ 	.word	index@(.nv.constant0._ZN7cutlass13device_kernelINS_4gemm6kernel13GemmUniversalIN4cute5tupleIJiiiiEEENS1_10collective13CollectiveMmaINS1_35MainloopSm100TmaUmmaWarpSpecializedILi5ELi2ELi4ENS5_IJNS4_1CILi1EEENSA_ILi2EEESB_EEEEENS5_IJNSA_ILi128EEENSA_ILi64EEESG_EEEaNS5_IJlSB_lEEEaSI_NS4_8TiledMMAINS4_8MMA_AtomIJNS4_15SM100_MMA_S8_SSIaaiLi128ELi64ELNS4_4UMMA5MajorE0ELSN_0ELNSM_8SaturateE0EEEEEENS4_6LayoutINS5_IJSB_SB_SB_EEENS5_IJNSA_ILi0EEEST_ST_EEEEENS5_IJNS4_10UnderscoreESW_SW_EEEEENS4_23SM90_TMA_LOAD_MULTICASTENS4_14ComposedLayoutINS4_7SwizzleILi2ELi4ELi3EEENS4_18smem_ptr_flag_bitsILi8EEENSR_INS5_IJNSA_ILi8EEESG_EEENS5_IJSG_SB_EEEEEEEvNS4_8identityENS4_13SM90_TMA_LOADES19_vS1A_EENS_8epilogue10collective18CollectiveEpilogueINS1D_23Sm100TmaWarpSpecializedILi1ELi1ELi64ELb0ELb0EEEJSH_NS5_IJNSR_ISF_SB_EENSR_ISG_SB_EEEEEaSI_aSI_NS1D_6fusion15FusionCallbacksIS1H_NS1L_17LinearCombinationIaiaiLNS_15FloatRoundStyleE2EEESH_S1K_JEEENS4_5SM1004TMEM4LOAD26SM100_TMEM_LOAD_32dp32b64xES1B_S19_NS4_39AutoVectorizingCopyWithAssumedAlignmentILi128EEENS4_14SM90_TMA_STOREES19_S1W_S1W_EEEvvEEEEvNT_6ParamsE)
        /*07c0*/ 	.short	0x0380
        /*07c2*/ 	.short	0x0800


	//----- nvinfo : EIATTR_SW_WAR
	.align		4
.L_55:
        /*07c4*/ 	.byte	0x04, 0x36
        /*07c6*/ 	.short	(.L_57 - .L_56)
.L_56:
        /*07c8*/ 	.word	0x00000008
.L_57:


//--------------------- .nv.callgraph             --------------------------
	.section	.nv.callgraph,"",@"SHT_CUDA_CALLGRAPH"
	.align	4
	.sectionentsize	8
	.align		4
        /*0000*/ 	.word	0x00000000
	.align		4
        /*0004*/ 	.word	0xffffffff
	.align		4
        /*0008*/ 	.word	index@(_ZN7cutlass13device_kernelINS_4gemm6kernel13GemmUniversalIN4cute5tupleIJiiiiEEENS1_10collective13CollectiveMmaINS1_35MainloopSm100TmaUmmaWarpSpecializedILi5ELi2ELi4ENS5_IJNS4_1CILi1EEENSA_ILi2EEESB_EEEEENS5_IJNSA_ILi128EEENSA_ILi64EEESG_EEEaNS5_IJlSB_lEEEaSI_NS4_8TiledMMAINS4_8MMA_AtomIJNS4_15SM100_MMA_S8_SSIaaiLi128ELi64ELNS4_4UMMA5MajorE0ELSN_0ELNSM_8SaturateE0EEEEEENS4_6LayoutINS5_IJSB_SB_SB_EEENS5_IJNSA_ILi0EEEST_ST_EEEEENS5_IJNS4_10UnderscoreESW_SW_EEEEENS4_23SM90_TMA_LOAD_MULTICASTENS4_14ComposedLayoutINS4_7SwizzleILi2ELi4ELi3EEENS4_18smem_ptr_flag_bitsILi8EEENSR_INS5_IJNSA_ILi8EEESG_EEENS5_IJSG_SB_EEEEEEEvNS4_8identityENS4_13SM90_TMA_LOADES19_vS1A_EENS_8epilogue10collective18CollectiveEpilogueINS1D_23Sm100TmaWarpSpecializedILi1ELi1ELi64ELb0ELb0EEEJSH_NS5_IJNSR_ISF_SB_EENSR_ISG_SB_EEEEEaSI_aSI_NS1D_6fusion15FusionCallbacksIS1H_NS1L_17LinearCombinationIaiaiLNS_15FloatRoundStyleE2EEESH_S1K_JEEENS4_5SM1004TMEM4LOAD26SM100_TMEM_LOAD_32dp32b64xES1B_S19_NS4_39AutoVectorizingCopyWithAssumedAlignmentILi128EEENS4_14SM90_TMA_STOREES19_S1W_S1W_EEEvvEEEEvNT_6ParamsE)
	.align		4
        /*000c*/ 	.word	index@(__assertfail)
	.align		4
        /*0010*/ 	.word	0x00000000
	.align		4
        /*0014*/ 	.word	0xfffffffe
	.align		4
        /*0018*/ 	.word	0x00000000
	.align		4
        /*001c*/ 	.word	0xfffffffd
	.align		4
        /*0020*/ 	.word	0x00000000
	.align		4
        /*0024*/ 	.word	0xfffffffc


//--------------------- .nv.constant4             --------------------------
	.section	.nv.constant4,"a",@progbits
	.align	8
	.align		8
.nv.constant4:
        /*0000*/ 	.dword	__assertfail
	.align		8
        /*0008*/ 	.dword	__unnamed_1
	.align		8
        /*0010*/ 	.dword	__unnamed_2
	.align		8
        /*0018*/ 	.dword	_ZN40_INTERNAL_3abbf7e8_4_k_cu_2640831f_106524cuda3std3__45__cpo5beginE
	.align		8
        /*0020*/ 	.dword	_ZN40_INTERNAL_3abbf7e8_4_k_cu_2640831f_106524cuda3std3__45__cpo3endE
	.align		8
        /*0028*/ 	.dword	_ZN40_INTERNAL_3abbf7e8_4_k_cu_2640831f_106524cuda3std3__45__cpo6cbeginE
	.align		8
        /*0030*/ 	.dword	_ZN40_INTERNAL_3abbf7e8_4_k_cu_2640831f_106524cuda3std3__45__cpo4cendE
	.align		8
        /*0038*/ 	.dword	_ZN40_INTERNAL_3abbf7e8_4_k_cu_2640831f_106524cuda3std3__442_GLOBAL__N__3abbf7e8_4_k_cu_2640831f_106526ignoreE
	.align		8
        /*0040*/ 	.dword	_ZN40_INTERNAL_3abbf7e8_4_k_cu_2640831f_106524cuda3std3__419piecewise_constructE
	.align		8
        /*0048*/ 	.dword	_ZN40_INTERNAL_3abbf7e8_4_k_cu_2640831f_106524cuda3std3__48in_placeE
	.align		8
        /*0050*/ 	.dword	_ZN40_INTERNAL_3abbf7e8_4_k_cu_2640831f_106524cuda3std6ranges3__45__cpo4swapE
	.align		8
        /*0058*/ 	.dword	_ZN40_INTERNAL_3abbf7e8_4_k_cu_2640831f_106524cuda3std6ranges3__45__cpo9iter_moveE
	.align		8
        /*0060*/ 	.dword	_ZN40_INTERNAL_3abbf7e8_4_k_cu_2640831f_106524cute7productE
	.align		8
        /*0068*/ 	.dword	_ZN40_INTERNAL_3abbf7e8_4_k_cu_2640831f_106524cute1_E
	.align		8
        /*0070*/ 	.dword	$str$25
	.align		8
        /*0078*/ 	.dword	$str$26
	.align		8
        /*0080*/ 	.dword	$str$27
	.align		8
        /*0088*/ 	.dword	$str$28


//--------------------- .text._ZN7cutlass13device_kernelINS_4gemm6kernel13GemmUniversalIN4cute5tupleIJiiiiEEENS1_10collective13CollectiveMmaINS1_35MainloopSm100TmaUmmaWarpSpecializedILi5ELi2ELi4ENS5_IJNS4_1CILi1EEENSA_ILi2EEESB_EEEEENS5_IJNSA_ILi128EEENSA_ILi64EEESG_EEEaNS5_IJlSB_lEEEaSI_NS4_8TiledMMAINS4_8MMA_AtomIJNS4_15SM100_MMA_S8_SSIaaiLi128ELi64ELNS4_4UMMA5MajorE0ELSN_0ELNSM_8SaturateE0EEEEEENS4_6LayoutINS5_IJSB_SB_SB_EEENS5_IJNSA_ILi0EEEST_ST_EEEEENS5_IJNS4_10UnderscoreESW_SW_EEEEENS4_23SM90_TMA_LOAD_MULTICASTENS4_14ComposedLayoutINS4_7SwizzleILi2ELi4ELi3EEENS4_18smem_ptr_flag_bitsILi8EEENSR_INS5_IJNSA_ILi8EEESG_EEENS5_IJSG_SB_EEEEEEEvNS4_8identityENS4_13SM90_TMA_LOADES19_vS1A_EENS_8epilogue10collective18CollectiveEpilogueINS1D_23Sm100TmaWarpSpecializedILi1ELi1ELi64ELb0ELb0EEEJSH_NS5_IJNSR_ISF_SB_EENSR_ISG_SB_EEEEEaSI_aSI_NS1D_6fusion15FusionCallbacksIS1H_NS1L_17LinearCombinationIaiaiLNS_15FloatRoundStyleE2EEESH_S1K_JEEENS4_5SM1004TMEM4LOAD26SM100_TMEM_LOAD_32dp32b64xES1B_S19_NS4_39AutoVectorizingCopyWithAssumedAlignmentILi128EEENS4_14SM90_TMA_STOREES19_S1W_S1W_EEEvvEEEEvNT_6ParamsE --------------------------
	.section	.text._ZN7cutlass13device_kernelINS_4gemm6kernel13GemmUniversalIN4cute5tupleIJiiiiEEENS1_10collective13CollectiveMmaINS1_35MainloopSm100TmaUmmaWarpSpecializedILi5ELi2ELi4ENS5_IJNS4_1CILi1EEENSA_ILi2EEESB_EEEEENS5_IJNSA_ILi128EEENSA_ILi64EEESG_EEEaNS5_IJlSB_lEEEaSI_NS4_8TiledMMAINS4_8MMA_AtomIJNS4_15SM100_MMA_S8_SSIaaiLi128ELi64ELNS4_4UMMA5MajorE0ELSN_0ELNSM_8SaturateE0EEEEEENS4_6LayoutINS5_IJSB_SB_SB_EEENS5_IJNSA_ILi0EEEST_ST_EEEEENS5_IJNS4_10UnderscoreESW_SW_EEEEENS4_23SM90_TMA_LOAD_MULTICASTENS4_14ComposedLayoutINS4_7SwizzleILi2ELi4ELi3EEENS4_18smem_ptr_flag_bitsILi8EEENSR_INS5_IJNSA_ILi8EEESG_EEENS5_IJSG_SB_EEEEEEEvNS4_8identityENS4_13SM90_TMA_LOADES19_vS1A_EENS_8epilogue10collective18CollectiveEpilogueINS1D_23Sm100TmaWarpSpecializedILi1ELi1ELi64ELb0ELb0EEEJSH_NS5_IJNSR_ISF_SB_EENSR_ISG_SB_EEEEEaSI_aSI_NS1D_6fusion15FusionCallbacksIS1H_NS1L_17LinearCombinationIaiaiLNS_15FloatRoundStyleE2EEESH_S1K_JEEENS4_5SM1004TMEM4LOAD26SM100_TMEM_LOAD_32dp32b64xES1B_S19_NS4_39AutoVectorizingCopyWithAssumedAlignmentILi128EEENS4_14SM90_TMA_STOREES19_S1W_S1W_EEEvvEEEEvNT_6ParamsE,"ax",@progbits
	.align	128
.text._ZN7cutlass13device_kernelINS_4gemm6kernel13GemmUniversalIN4cute5tupleIJiiiiEEENS1_10collective13CollectiveMmaINS1_35MainloopSm100TmaUmmaWarpSpecializedILi5ELi2ELi4ENS5_IJNS4_1CILi1EEENSA_ILi2EEESB_EEEEENS5_IJNSA_ILi128EEENSA_ILi64EEESG_EEEaNS5_IJlSB_lEEEaSI_NS4_8TiledMMAINS4_8MMA_AtomIJNS4_15SM100_MMA_S8_SSIaaiLi128ELi64ELNS4_4UMMA5MajorE0ELSN_0ELNSM_8SaturateE0EEEEEENS4_6LayoutINS5_IJSB_SB_SB_EEENS5_IJNSA_ILi0EEEST_ST_EEEEENS5_IJNS4_10UnderscoreESW_SW_EEEEENS4_23SM90_TMA_LOAD_MULTICASTENS4_14ComposedLayoutINS4_7SwizzleILi2ELi4ELi3EEENS4_18smem_ptr_flag_bitsILi8EEENSR_INS5_IJNSA_ILi8EEESG_EEENS5_IJSG_SB_EEEEEEEvNS4_8identityENS4_13SM90_TMA_LOADES19_vS1A_EENS_8epilogue10collective18CollectiveEpilogueINS1D_23Sm100TmaWarpSpecializedILi1ELi1ELi64ELb0ELb0EEEJSH_NS5_IJNSR_ISF_SB_EENSR_ISG_SB_EEEEEaSI_aSI_NS1D_6fusion15FusionCallbacksIS1H_NS1L_17LinearCombinationIaiaiLNS_15FloatRoundStyleE2EEESH_S1K_JEEENS4_5SM1004TMEM4LOAD26SM100_TMEM_LOAD_32dp32b64xES1B_S19_NS4_39AutoVectorizingCopyWithAssumedAlignmentILi128EEENS4_14SM90_TMA_STOREES19_S1W_S1W_EEEvvEEEEvNT_6ParamsE:
        .type           _ZN7cutlass13device_kernelINS_4gemm6kernel13GemmUniversalIN4cute5tupleIJiiiiEEENS1_10collective13CollectiveMmaINS1_35MainloopSm100TmaUmmaWarpSpecializedILi5ELi2ELi4ENS5_IJNS4_1CILi1EEENSA_ILi2EEESB_EEEEENS5_IJNSA_ILi128EEENSA_ILi64EEESG_EEEaNS5_IJlSB_lEEEaSI_NS4_8TiledMMAINS4_8MMA_AtomIJNS4_15SM100_MMA_S8_SSIaaiLi128ELi64ELNS4_4UMMA5MajorE0ELSN_0ELNSM_8SaturateE0EEEEEENS4_6LayoutINS5_IJSB_SB_SB_EEENS5_IJNSA_ILi0EEEST_ST_EEEEENS5_IJNS4_10UnderscoreESW_SW_EEEEENS4_23SM90_TMA_LOAD_MULTICASTENS4_14ComposedLayoutINS4_7SwizzleILi2ELi4ELi3EEENS4_18smem_ptr_flag_bitsILi8EEENSR_INS5_IJNSA_ILi8EEESG_EEENS5_IJSG_SB_EEEEEEEvNS4_8identityENS4_13SM90_TMA_LOADES19_vS1A_EENS_8epilogue10collective18CollectiveEpilogueINS1D_23Sm100TmaWarpSpecializedILi1ELi1ELi64ELb0ELb0EEEJSH_NS5_IJNSR_ISF_SB_EENSR_ISG_SB_EEEEEaSI_aSI_NS1D_6fusion15FusionCallbacksIS1H_NS1L_17LinearCombinationIaiaiLNS_15FloatRoundStyleE2EEESH_S1K_JEEENS4_5SM1004TMEM4LOAD26SM100_TMEM_LOAD_32dp32b64xES1B_S19_NS4_39AutoVectorizingCopyWithAssumedAlignmentILi128EEENS4_14SM90_TMA_STOREES19_S1W_S1W_EEEvvEEEEvNT_6ParamsE,@function
        .size           _ZN7cutlass13device_kernelINS_4gemm6kernel13GemmUniversalIN4cute5tupleIJiiiiEEENS1_10collective13CollectiveMmaINS1_35MainloopSm100TmaUmmaWarpSpecializedILi5ELi2ELi4ENS5_IJNS4_1CILi1EEENSA_ILi2EEESB_EEEEENS5_IJNSA_ILi128EEENSA_ILi64EEESG_EEEaNS5_IJlSB_lEEEaSI_NS4_8TiledMMAINS4_8MMA_AtomIJNS4_15SM100_MMA_S8_SSIaaiLi128ELi64ELNS4_4UMMA5MajorE0ELSN_0ELNSM_8SaturateE0EEEEEENS4_6LayoutINS5_IJSB_SB_SB_EEENS5_IJNSA_ILi0EEEST_ST_EEEEENS5_IJNS4_10UnderscoreESW_SW_EEEEENS4_23SM90_TMA_LOAD_MULTICASTENS4_14ComposedLayoutINS4_7SwizzleILi2ELi4ELi3EEENS4_18smem_ptr_flag_bitsILi8EEENSR_INS5_IJNSA_ILi8EEESG_EEENS5_IJSG_SB_EEEEEEEvNS4_8identityENS4_13SM90_TMA_LOADES19_vS1A_EENS_8epilogue10collective18CollectiveEpilogueINS1D_23Sm100TmaWarpSpecializedILi1ELi1ELi64ELb0ELb0EEEJSH_NS5_IJNSR_ISF_SB_EENSR_ISG_SB_EEEEEaSI_aSI_NS1D_6fusion15FusionCallbacksIS1H_NS1L_17LinearCombinationIaiaiLNS_15FloatRoundStyleE2EEESH_S1K_JEEENS4_5SM1004TMEM4LOAD26SM100_TMEM_LOAD_32dp32b64xES1B_S19_NS4_39AutoVectorizingCopyWithAssumedAlignmentILi128EEENS4_14SM90_TMA_STOREES19_S1W_S1W_EEEvvEEEEvNT_6ParamsE,(.L_x_138 - _ZN7cutlass13device_kernelINS_4gemm6kernel13GemmUniversalIN4cute5tupleIJiiiiEEENS1_10collective13CollectiveMmaINS1_35MainloopSm100TmaUmmaWarpSpecializedILi5ELi2ELi4ENS5_IJNS4_1CILi1EEENSA_ILi2EEESB_EEEEENS5_IJNSA_ILi128EEENSA_ILi64EEESG_EEEaNS5_IJlSB_lEEEaSI_NS4_8TiledMMAINS4_8MMA_AtomIJNS4_15SM100_MMA_S8_SSIaaiLi128ELi64ELNS4_4UMMA5MajorE0ELSN_0ELNSM_8SaturateE0EEEEEENS4_6LayoutINS5_IJSB_SB_SB_EEENS5_IJNSA_ILi0EEEST_ST_EEEEENS5_IJNS4_10UnderscoreESW_SW_EEEEENS4_23SM90_TMA_LOAD_MULTICASTENS4_14ComposedLayoutINS4_7SwizzleILi2ELi4ELi3EEENS4_18smem_ptr_flag_bitsILi8EEENSR_INS5_IJNSA_ILi8EEESG_EEENS5_IJSG_SB_EEEEEEEvNS4_8identityENS4_13SM90_TMA_LOADES19_vS1A_EENS_8epilogue10collective18CollectiveEpilogueINS1D_23Sm100TmaWarpSpecializedILi1ELi1ELi64ELb0ELb0EEEJSH_NS5_IJNSR_ISF_SB_EENSR_ISG_SB_EEEEEaSI_aSI_NS1D_6fusion15FusionCallbacksIS1H_NS1L_17LinearCombinationIaiaiLNS_15FloatRoundStyleE2EEESH_S1K_JEEENS4_5SM1004TMEM4LOAD26SM100_TMEM_LOAD_32dp32b64xES1B_S19_NS4_39AutoVectorizingCopyWithAssumedAlignmentILi128EEENS4_14SM90_TMA_STOREES19_S1W_S1W_EEEvvEEEEvNT_6ParamsE)
        .other          _ZN7cutlass13device_kernelINS_4gemm6kernel13GemmUniversalIN4cute5tupleIJiiiiEEENS1_10collective13CollectiveMmaINS1_35MainloopSm100TmaUmmaWarpSpecializedILi5ELi2ELi4ENS5_IJNS4_1CILi1EEENSA_ILi2EEESB_EEEEENS5_IJNSA_ILi128EEENSA_ILi64EEESG_EEEaNS5_IJlSB_lEEEaSI_NS4_8TiledMMAINS4_8MMA_AtomIJNS4_15SM100_MMA_S8_SSIaaiLi128ELi64ELNS4_4UMMA5MajorE0ELSN_0ELNSM_8SaturateE0EEEEEENS4_6LayoutINS5_IJSB_SB_SB_EEENS5_IJNSA_ILi0EEEST_ST_EEEEENS5_IJNS4_10UnderscoreESW_SW_EEEEENS4_23SM90_TMA_LOAD_MULTICASTENS4_14ComposedLayoutINS4_7SwizzleILi2ELi4ELi3EEENS4_18smem_ptr_flag_bitsILi8EEENSR_INS5_IJNSA_ILi8EEESG_EEENS5_IJSG_SB_EEEEEEEvNS4_8identityENS4_13SM90_TMA_LOADES19_vS1A_EENS_8epilogue10collective18CollectiveEpilogueINS1D_23Sm100TmaWarpSpecializedILi1ELi1ELi64ELb0ELb0EEEJSH_NS5_IJNSR_ISF_SB_EENSR_ISG_SB_EEEEEaSI_aSI_NS1D_6fusion15FusionCallbacksIS1H_NS1L_17LinearCombinationIaiaiLNS_15FloatRoundStyleE2EEESH_S1K_JEEENS4_5SM1004TMEM4LOAD26SM100_TMEM_LOAD_32dp32b64xES1B_S19_NS4_39AutoVectorizingCopyWithAssumedAlignmentILi128EEENS4_14SM90_TMA_STOREES19_S1W_S1W_EEEvvEEEEvNT_6ParamsE,@"STO_CUDA_ENTRY STV_DEFAULT"
_ZN7cutlass13device_kernelINS_4gemm6kernel13GemmUniversalIN4cute5tupleIJiiiiEEENS1_10collective13CollectiveMmaINS1_35MainloopSm100TmaUmmaWarpSpecializedILi5ELi2ELi4ENS5_IJNS4_1CILi1EEENSA_ILi2EEESB_EEEEENS5_IJNSA_ILi128EEENSA_ILi64EEESG_EEEaNS5_IJlSB_lEEEaSI_NS4_8TiledMMAINS4_8MMA_AtomIJNS4_15SM100_MMA_S8_SSIaaiLi128ELi64ELNS4_4UMMA5MajorE0ELSN_0ELNSM_8SaturateE0EEEEEENS4_6LayoutINS5_IJSB_SB_SB_EEENS5_IJNSA_ILi0EEEST_ST_EEEEENS5_IJNS4_10UnderscoreESW_SW_EEEEENS4_23SM90_TMA_LOAD_MULTICASTENS4_14ComposedLayoutINS4_7SwizzleILi2ELi4ELi3EEENS4_18smem_ptr_flag_bitsILi8EEENSR_INS5_IJNSA_ILi8EEESG_EEENS5_IJSG_SB_EEEEEEEvNS4_8identityENS4_13SM90_TMA_LOADES19_vS1A_EENS_8epilogue10collective18CollectiveEpilogueINS1D_23Sm100TmaWarpSpecializedILi1ELi1ELi64ELb0ELb0EEEJSH_NS5_IJNSR_ISF_SB_EENSR_ISG_SB_EEEEEaSI_aSI_NS1D_6fusion15FusionCallbacksIS1H_NS1L_17LinearCombinationIaiaiLNS_15FloatRoundStyleE2EEESH_S1K_JEEENS4_5SM1004TMEM4LOAD26SM100_TMEM_LOAD_32dp32b64xES1B_S19_NS4_39AutoVectorizingCopyWithAssumedAlignmentILi128EEENS4_14SM90_TMA_STOREES19_S1W_S1W_EEEvvEEEEvNT_6ParamsE:
[----:B------:R-:W1:Y:S01]  /*0000*/  LDC R1, c[0x0][0x37c] ;  /* 0x0000df00ff017b82 */ /* 0x000e620000000800 */
[----:B------:R-:W2:Y:S01]  /*0010*/  S2R R142, SR_TID.X ;  /* 0x00000000008e7919 */ /* 0x000ea20000002100 */
[----:B------:R-:W3:Y:S01]  /*0020*/  LDCU.64 UR8, c[0x0][0x890] ;  /* 0x00011200ff0877ac */ /* 0x000ee20008000a00 */
[----:B------:R-:W-:Y:S02]  /*0030*/  PRMT R147, RZ, 0x7610, R147 ;  /* 0x00007610ff937816 */ /* 0x000fe40000000093 */
[----:B------:R-:W-:Y:S01]  /*0040*/  ELECT P3, URZ, PT ;  /* 0x0000000000ff782f */ /* 0x000fe20003860000 */
[----:B---3--:R-:W-:-:S04]  /*0050*/  UISETP.NE.U32.AND UP0, UPT, UR8, URZ, UPT ;  /* 0x000000ff0800728c */ /* 0x008fc8000bf05070 */
[----:B------:R-:W-:Y:S01]  /*0060*/  UISETP.NE.AND.EX UP0, UPT, UR9, URZ, UPT, UP0 ;  /* 0x000000ff0900728c */ /* 0x000fe2000bf05300 */
[----:B--2---:R-:W-:-:S05]  /*0070*/  SHF.R.U32.HI R148, RZ, 0x5, R142 ;  /* 0x00000005ff947819 */ /* 0x004fca000001168e */
[----:B------:R-:W2:Y:S02]  /*0080*/  SHFL.IDX PT, R0, R148, RZ, 0x1f ;  /* 0x00001fff94007589 */ /* 0x000ea400000e0000 */
[----:B--2---:R-:W-:Y:S01]  /*0090*/  R2UR UR22, R0 ;  /* 0x00000000001672ca */ /* 0x004fe200000e0000 */
[----:B-1----:R-:W-:-:S14]  /*00a0*/  BRA.U UP0, `(.L_x_0) ;  /* 0x0000000100307547 */ /* 0x002fdc000b800000 */
[----:B------:R-:W1:Y:S02]  /*00b0*/  LDCU.64 UR4, c[0x0][0x888] ;  /* 0x00011100ff0477ac */ /* 0x000e640008000a00 */
[----:B-1----:R-:W-:-:S04]  /*00c0*/  UISETP.NE.U32.AND UP0, UPT, UR4, URZ, UPT ;  /* 0x000000ff0400728c */ /* 0x002fc8000bf05070 */
[----:B------:R-:W-:-:S09]  /*00d0*/  UISETP.NE.AND.EX UP0, UPT, UR5, URZ, UPT, UP0 ;  /* 0x000000ff0500728c */ /* 0x000fd2000bf05300 */
[----:B------:R-:W-:Y:S05]  /*00e0*/  BRA.U !UP0, `(.L_x_1) ;  /* 0x0000000108147547 */ /* 0x000fea000b800000 */
[----:B------:R-:W1:Y:S01]  /*00f0*/  LDC.64 R2, c[0x0][0x888] ;  /* 0x00022200ff027b82 */ /* 0x000e620000000a00 */
[----:B------:R-:W1:Y:S02]  /*0100*/  LDCU.64 UR4, c[0x0][0x358] ;  /* 0x00006b00ff0477ac */ /* 0x000e640008000a00 */
[----:B-1----:R1:W5:Y:S01]  /*0110*/  LDG.E R71, desc[UR4][R2.64] ;  /* 0x0000000402477981 */ /* 0x002362000c1e1900 */
[----:B------:R-:W-:Y:S01]  /*0120*/  HFMA2 R147, -RZ, RZ, 0, 5.9604644775390625e-08 ;  /* 0x00000001ff937431 */ /* 0x000fe200000001ff */
[----:B------:R-:W-:Y:S05]  /*0130*/  BRA `(.L_x_0) ;  /* 0x00000000000c7947 */ /* 0x000fea0003800000 */
.L_x_1:
[----:B------:R-:W1:Y:S01]  /*0140*/  LDCU UR4, c[0x0][0x880] ;  /* 0x00011000ff0477ac */ /* 0x000e620008000800 */
[----:B------:R-:W-:Y:S01]  /*0150*/  HFMA2 R147, -RZ, RZ, 0, 5.9604644775390625e-08 ;  /* 0x00000001ff937431 */ /* 0x000fe200000001ff */
[----:B-1----:R-:W-:-:S07]  /*0160*/  MOV R71, UR4 ;  /* 0x0000000400477c02 */ /* 0x002fce0008000f00 */
.L_x_0:
[----:B------:R-:W2:Y:S02]  /*0170*/  LDCU.64 UR4, c[0x0][0x8b0] ;  /* 0x00011600ff0477ac */ /* 0x000ea40008000a00 */
[----:B--2---:R-:W-:-:S04]  /*0180*/  UISETP.NE.U32.AND UP0, UPT, UR4, URZ, UPT ;  /* 0x000000ff0400728c */ /* 0x004fc8000bf05070 */
[----:B------:R-:W-:-:S09]  /*0190*/  UISETP.NE.AND.EX UP0, UPT, UR5, URZ, UPT, UP0 ;  /* 0x000000ff0500728c */ /* 0x000fd2000bf05300 */
[----:B------:R-:W-:Y:S05]  /*01a0*/  BRA.U UP0, `(.L_x_2) ;  /* 0x0000000100287547 */ /* 0x000fea000b800000 */
[----:B------:R-:W2:Y:S02]  /*01b0*/  LDCU.64 UR4, c[0x0][0x8a8] ;  /* 0x00011500ff0477ac */ /* 0x000ea40008000a00 */
[----:B--2---:R-:W-:-:S04]  /*01c0*/  UISETP.NE.U32.AND UP0, UPT, UR4, URZ, UPT ;  /* 0x000000ff0400728c */ /* 0x004fc8000bf05070 */
[----:B------:R-:W-:-:S09]  /*01d0*/  UISETP.NE.AND.EX UP0, UPT, UR5, URZ, UPT, UP0 ;  /* 0x000000ff0500728c */ /* 0x000fd2000bf05300 */
[----:B------:R-:W-:Y:S05]  /*01e0*/  BRA.U !UP0, `(.L_x_3) ;  /* 0x0000000108107547 */ /* 0x000fea000b800000 */
[----:B-1----:R-:W1:Y:S01]  /*01f0*/  LDC.64 R2, c[0x0][0x8a8] ;  /* 0x00022a00ff027b82 */ /* 0x002e620000000a00 */
[----:B------:R-:W1:Y:S02]  /*0200*/  LDCU.64 UR4, c[0x0][0x358] ;  /* 0x00006b00ff0477ac */ /* 0x000e640008000a00 */
[----:B-1----:R2:W5:Y:S01]  /*0210*/  LDG.E R70, desc[UR4][R2.64] ;  /* 0x0000000402467981 */ /* 0x002562000c1e1900 */
[----:B------:R-:W-:Y:S05]  /*0220*/  BRA `(.L_x_2) ;  /* 0x0000000000087947 */ /* 0x000fea0003800000 */
.L_x_3:
[----:B------:R-:W2:Y:S02]  /*0230*/  LDCU UR4, c[0x0][0x8a0] ;  /* 0x00011400ff0477ac */ /* 0x000ea40008000800 */
[----:B--2---:R-:W-:Y:S02]  /*0240*/  MOV R70, UR4 ;  /* 0x0000000400467c02 */ /* 0x004fe40008000f00 */
.L_x_2:
[----:B------:R-:W-:Y:S01]  /*0250*/  IMAD.U32 R0, RZ, RZ, UR22 ;  /* 0x00000016ff007e24 */ /* 0x000fe2000f8e00ff */
[----:B------:R-:W-:Y:S04]  /*0260*/  BSSY.RECONVERGENT B0, `(.L_x_4) ;  /* 0x000000c000007945 */ /* 0x000fe80003800200 */
[C---:B------:R-:W-:Y:S02]  /*0270*/  ISETP.NE.OR P1, PT, R0.reuse, 0x1, !P3 ;  /* 0x000000010000780c */ /* 0x040fe40005f25670 */
[----:B------:R-:W-:-:S11]  /*0280*/  ISETP.NE.OR P0, PT, R0, 0x3, !P3 ;  /* 0x000000030000780c */ /* 0x000fd60005f05670 */
[----:B------:R-:W-:Y:S05]  /*0290*/  @P1 BRA `(.L_x_5) ;  /* 0x0000000000201947 */ /* 0x000fea0003800000 */
[----:B------:R-:W3:Y:S02]  /*02a0*/  LDCU.64 UR4, c[0x0][0x348] ;  /* 0x00006900ff0477ac */ /* 0x000ee40008000a00 */
[----:B---3--:R-:W-:Y:S02]  /*02b0*/  UIADD3 UR6, UP1, UPT, UR4, 0x80, URZ ;  /* 0x0000008004067890 */ /* 0x008fe4000ff3e0ff */
[----:B------:R-:W-:Y:S02]  /*02c0*/  UIADD3 UR4, UP0, UPT, UR4, 0x180, URZ ;  /* 0x0000018004047890 */ /* 0x000fe4000ff1e0ff */
[----:B------:R-:W-:Y:S02]  /*02d0*/  UIADD3.X UR7, UPT, UPT, URZ, UR5, URZ, UP1, !UPT ;  /* 0x00000005ff077290 */ /* 0x000fe40008ffe4ff */
[----:B------:R-:W-:-:S07]  /*02e0*/  UIADD3.X UR5, UPT, UPT, URZ, UR5, URZ, UP0, !UPT ;  /* 0x00000005ff057290 */ /* 0x000fce00087fe4ff */
[----:B------:R3:W-:Y:S02]  /*02f0*/  UTMACCTL.PF [UR6] ;  /* 0x00000000060079b9 */ /* 0x0007e40008040000 */
[----:B------:R3:W-:Y:S02]  /*0300*/  UTMACCTL.PF [UR4] ;  /* 0x00000000040079b9 */ /* 0x0007e40008040000 */
[----:B---3--:R-:W-:Y:S01]  /*0310*/  NOP ;  /* 0x0000000000007918 */ /* 0x008fe20000000000 */
.L_x_5:
[----:B------:R-:W-:Y:S05]  /*0320*/  BSYNC.RECONVERGENT B0 ;  /* 0x0000000000007941 */ /* 0x000fea0003800200 */
.L_x_4:
[----:B------:R-:W-:Y:S04]  /*0330*/  BSSY.RECONVERGENT B0, `(.L_x_6) ;  /* 0x000000a000007945 */ /* 0x000fe80003800200 */
        /* <DEDUP_REMOVED lines=9> */
.L_x_7:
[----:B------:R-:W-:Y:S05]  /*03d0*/  BSYNC.RECONVERGENT B0 ;  /* 0x0000000000007941 */ /* 0x000fea0003800200 */
.L_x_6:
[----:B------:R-:W3:Y:S01]  /*03e0*/  LDCU.64 UR4, c[0x0][0x888] ;  /* 0x00011100ff0477ac */ /* 0x000ee20008000a00 */
[----:B------:R-:W-:Y:S02]  /*03f0*/  UISETP.EQ.U32.AND UP1, UPT, UR8, URZ, UPT ;  /* 0x000000ff0800728c */ /* 0x000fe4000bf22070 */
[----:B------:R-:W-:Y:S02]  /*0400*/  UPLOP3.LUT UP3, UPT, UPT, UPT, UPT, 0x80, 0x8 ;  /* 0x000000000008789c */ /* 0x000fe40003f6f070 */
[----:B---3--:R-:W-:-:S04]  /*0410*/  UISETP.NE.U32.AND UP0, UPT, UR4, URZ, UPT ;  /* 0x000000ff0400728c */ /* 0x008fc8000bf05070 */
[----:B------:R-:W-:-:S04]  /*0420*/  UISETP.NE.AND.EX UP0, UPT, UR5, URZ, UPT, UP0 ;  /* 0x000000ff0500728c */ /* 0x000fc8000bf05300 */
[----:B------:R-:W-:-:S04]  /*0430*/  UISETP.EQ.OR.EX UP2, UPT, UR9, URZ, !UP0, UP1 ;  /* 0x000000ff0900728c */ /* 0x000fc8000c742710 */
[----:B------:R-:W-:-:S05]  /*0440*/  UP2UR UR61, UPR, URZ, 0x4 ;  /* 0x00000004ff3d7883 */ /* 0x000fca0008000000 */
[----:B------:R-:W-:Y:S07]  /*0450*/  BRA.U !UP2, `(.L_x_8) ;  /* 0x000000010a207547 */ /* 0x000fee000b800000 */
[----:B-----5:R-:W-:Y:S01]  /*0460*/  R2UR UR5, R71 ;  /* 0x00000000470572ca */ /* 0x020fe200000e0000 */
[----:B------:R-:W-:Y:S02]  /*0470*/  UISETP.NE.U32.AND UP1, UPT, UR8, URZ, UPT ;  /* 0x000000ff0800728c */ /* 0x000fe4000bf25070 */
[----:B------:R-:W-:Y:S02]  /*0480*/  USEL UR4, URZ, 0xffffffff, UP0 ;  /* 0xffffffffff047887 */ /* 0x000fe40008000000 */
[----:B------:R-:W-:-:S08]  /*0490*/  UISETP.NE.AND.EX UP1, UPT, UR9, URZ, UPT, UP1 ;  /* 0x000000ff0900728c */ /* 0x000fd0000bf25310 */
[----:B------:R-:W-:-:S04]  /*04a0*/  UISETP.NE.AND UP0, UPT, UR5, URZ, UPT ;  /* 0x000000ff0500728c */ /* 0x000fc8000bf05270 */
[----:B------:R-:W-:-:S04]  /*04b0*/  @!UP1 USEL UR4, URZ, 0xffffffff, UP0 ;  /* 0xffffffffff049887 */ /* 0x000fc80008000000 */
[----:B------:R-:W-:-:S04]  /*04c0*/  ULOP3.LUT UR4, UR4, 0x1, URZ, 0xc0, !UPT ;  /* 0x0000000104047892 */ /* 0x000fc8000f8ec0ff */
[----:B------:R-:W-:-:S11]  /*04d0*/  UISETP.NE.U32.AND UP3, UPT, UR4, 0x1, UPT ;  /* 0x000000010400788c */ /* 0x000fd6000bf65070 */
.L_x_8:
[----:B-12---:R-:W1:Y:S01]  /*04e0*/  SHFL.IDX PT, R2, R148, RZ, 0x1f ;  /* 0x00001fff94027589 */ /* 0x006e6200000e0000 */
[----:B------:R-:W-:-:S04]  /*04f0*/  UISETP.NE.AND UP0, UPT, UR22, 0x2, UPT ;  /* 0x000000021600788c */ /* 0x000fc8000bf05270 */
[----:B------:R-:W-:Y:S01]  /*0500*/  USEL UR34, URZ, 0x1, UP0 ;  /* 0x00000001ff227887 */ /* 0x000fe20008000000 */
[----:B-1----:R-:W-:-:S13]  /*0510*/  ISETP.NE.AND P0, PT, R2, RZ, PT ;  /* 0x000000ff0200720c */ /* 0x002fda0003f05270 */
[----:B------:R-:W-:Y:S05]  /*0520*/  @P0 BRA `(.L_x_9) ;  /* 0x0000000000600947 */ /* 0x000fea0003800000 */
[----:B------:R-:W1:Y:S01]  /*0530*/  S2UR UR4, SR_CgaCtaId ;  /* 0x00000000000479c3 */ /* 0x000e620000008800 */
[----:B------:R-:W-:Y:S01]  /*0540*/  UMOV UR5, 0x400 ;  /* 0x0000040000057882 */ /* 0x000fe20000000000 */
[----:B------:R-:W-:Y:S01]  /*0550*/  UMOV UR8, 0x1 ;  /* 0x0000000100087882 */ /* 0x000fe20000000000 */
[----:B------:R-:W-:Y:S01]  /*0560*/  UMOV UR6, 0x2 ;  /* 0x0000000200067882 */ /* 0x000fe20000000000 */
[----:B------:R-:W-:-:S04]  /*0570*/  UIADD3 UR8, UPT, UPT, -UR8, 0x100000, URZ ;  /* 0x0010000008087890 */ /* 0x000fc8000fffe1ff */
[----:B------:R-:W-:Y:S02]  /*0580*/  USHF.L.U32 UR9, UR8, 0xb, URZ ;  /* 0x0000000b08097899 */ /* 0x000fe400080006ff */
[----:B------:R-:W-:Y:S02]  /*0590*/  USHF.L.U32 UR8, UR8, 0x1, URZ ;  /* 0x0000000108087899 */ /* 0x000fe400080006ff */
[----:B------:R-:W-:-:S04]  /*05a0*/  UIADD3 UR6, UPT, UPT, -UR6, 0x100000, URZ ;  /* 0x0010000006067890 */ /* 0x000fc8000fffe1ff */
[----:B------:R-:W-:Y:S02]  /*05b0*/  USHF.L.U32 UR7, UR6, 0xb, URZ ;  /* 0x0000000b06077899 */ /* 0x000fe400080006ff */
[----:B------:R-:W-:Y:S01]  /*05c0*/  USHF.L.U32 UR6, UR6, 0x1, URZ ;  /* 0x0000000106067899 */ /* 0x000fe200080006ff */
[----:B------:R-:W-:Y:S01]  /*05d0*/  ELECT P0, URZ, PT ;  /* 0x0000000000ff782f */ /* 0x000fe20003800000 */
[----:B-1----:R-:W-:Y:S01]  /*05e0*/  ULEA UR4, UR4, UR5, 0x18 ;  /* 0x0000000504047291 */ /* 0x002fe2000f8ec0ff */
[----:B------:R-:W1:Y:S11]  /*05f0*/  FENCE.VIEW.ASYNC.S ;  /* 0x00000000000073c6 */ /* 0x000e760000000000 */
[----:B-1----:R1:W2:Y:S01]  /*0600*/  SYNCS.EXCH.64 URZ, [UR4], UR8 ;  /* 0x0000000804ff75b2 */ /* 0x0022a20008000100 */
[----:B------:R1:W3:Y:S01]  /*0610*/  SYNCS.EXCH.64 URZ, [UR4+0x28], UR6 ;  /* 0x0000280604ff75b2 */ /* 0x0002e20008000100 */
[----:B------:R1:W4:Y:S01]  /*0620*/  SYNCS.EXCH.64 URZ, [UR4+0x8], UR8 ;  /* 0x0000080804ff75b2 */ /* 0x0003220008000100 */
[----:B------:R1:W1:Y:S01]  /*0630*/  SYNCS.EXCH.64 URZ, [UR4+0x30], UR6 ;  /* 0x0000300604ff75b2 */ /* 0x0002620008000100 */
[----:B------:R1:W1:Y:S01]  /*0640*/  SYNCS.EXCH.64 URZ, [UR4+0x10], UR8 ;  /* 0x0000100804ff75b2 */ /* 0x0002620008000100 */
[----:B------:R1:W1:Y:S01]  /*0650*/  SYNCS.EXCH.64 URZ, [UR4+0x38], UR6 ;  /* 0x0000380604ff75b2 */ /* 0x0002620008000100 */
[----:B------:R1:W1:Y:S01]  /*0660*/  SYNCS.EXCH.64 URZ, [UR4+0x18], UR8 ;  /* 0x0000180804ff75b2 */ /* 0x0002620008000100 */
[----:B------:R1:W1:Y:S01]  /*0670*/  SYNCS.EXCH.64 URZ, [UR4+0x40], UR6 ;  /* 0x0000400604ff75b2 */ /* 0x0002620008000100 */
[----:B------:R1:W1:Y:S01]  /*0680*/  SYNCS.EXCH.64 URZ, [UR4+0x20], UR8 ;  /* 0x0000200804ff75b2 */ /* 0x0002620008000100 */
[----:B------:R1:W1:Y:S01]  /*0690*/  SYNCS.EXCH.64 URZ, [UR4+0x48], UR6 ;  /* 0x0000480604ff75b2 */ /* 0x0002620008000100 */
[----:B------:R-:W-:Y:S01]  /*06a0*/  NOP ;  /* 0x0000000000007918 */ /* 0x000fe20000000000 */
.L_x_9:
[----:B------:R-:W2:Y:S01]  /*06b0*/  SHFL.IDX PT, R2, R148, RZ, 0x1f ;  /* 0x00001fff94027589 */ /* 0x000ea200000e0000 */
[----:B------:R-:W-:Y:S01]  /*06c0*/  NOP ;  /* 0x0000000000007918 */ /* 0x000fe20000000000 */
[----:B--2---:R-:W-:-:S13]  /*06d0*/  ISETP.NE.AND P0, PT, R2, 0x1, PT ;  /* 0x000000010200780c */ /* 0x004fda0003f05270 */
[----:B------:R-:W-:Y:S05]  /*06e0*/  @P0 BRA `(.L_x_10) ;  /* 0x0000000000400947 */ /* 0x000fea0003800000 */
[----:B-1----:R-:W1:Y:S01]  /*06f0*/  S2UR UR4, SR_CgaCtaId ;  /* 0x00000000000479c3 */ /* 0x002e620000008800 */
        /* <DEDUP_REMOVED lines=12> */
[----:B-1----:R2:W1:Y:S01]  /*07c0*/  SYNCS.EXCH.64 URZ, [UR4+0x50], UR8 ;  /* 0x0000500804ff75b2 */ /* 0x0024620008000100 */
[----:B------:R2:W1:Y:S02]  /*07d0*/  SYNCS.EXCH.64 URZ, [UR4+0x58], UR6 ;  /* 0x0000580604ff75b2 */ /* 0x0004640008000100 */
[----:B--2---:R-:W-:Y:S01]  /*07e0*/  NOP ;  /* 0x0000000000007918 */ /* 0x004fe20000000000 */
.L_x_10:
[----:B------:R-:W2:Y:S01]  /*07f0*/  SHFL.IDX PT, R2, R148, RZ, 0x1f ;  /* 0x00001fff94027589 */ /* 0x000ea200000e0000 */
[----:B------:R-:W-:Y:S01]  /*0800*/  NOP ;  /* 0x0000000000007918 */ /* 0x000fe20000000000 */
[----:B--2---:R-:W-:-:S13]  /*0810*/  ISETP.NE.AND P0, PT, R2, 0x3, PT ;  /* 0x000000030200780c */ /* 0x004fda0003f05270 */
[----:B------:R-:W-:Y:S05]  /*0820*/  @P0 BRA `(.L_x_11) ;  /* 0x0000000000300947 */ /* 0x000fea0003800000 */
[----:B-1----:R-:W1:Y:S01]  /*0830*/  S2UR UR6, SR_CgaCtaId ;  /* 0x00000000000679c3 */ /* 0x002e620000008800 */
[----:B------:R-:W-:Y:S01]  /*0840*/  UMOV UR4, 0x400 ;  /* 0x0000040000047882 */ /* 0x000fe20000000000 */
[----:B------:R-:W-:Y:S01]  /*0850*/  UMOV UR5, 0x20 ;  /* 0x0000002000057882 */ /* 0x000fe20000000000 */
[----:B------:R-:W-:Y:S01]  /*0860*/  ELECT P0, URZ, PT ;  /* 0x0000000000ff782f */ /* 0x000fe20003800000 */
[----:B-1----:R-:W-:Y:S02]  /*0870*/  ULEA UR6, UR6, UR4, 0x18 ;  /* 0x0000000406067291 */ /* 0x002fe4000f8ec0ff */
[----:B------:R-:W-:-:S04]  /*0880*/  UIADD3 UR4, UPT, UPT, -UR5, 0x100000, URZ ;  /* 0x0010000005047890 */ /* 0x000fc8000fffe1ff */
[----:B------:R-:W-:Y:S02]  /*0890*/  USHF.L.U32 UR5, UR4, 0xb, URZ ;  /* 0x0000000b04057899 */ /* 0x000fe400080006ff */
[----:B------:R-:W-:Y:S01]  /*08a0*/  USHF.L.U32 UR4, UR4, 0x1, URZ ;  /* 0x0000000104047899 */ /* 0x000fe200080006ff */
[----:B------:R-:W1:Y:S11]  /*08b0*/  FENCE.VIEW.ASYNC.S ;  /* 0x00000000000073c6 */ /* 0x000e760000000000 */
[----:B-1----:R2:W1:Y:S01]  /*08c0*/  SYNCS.EXCH.64 URZ, [UR6+0x60], UR4 ;  /* 0x0000600406ff75b2 */ /* 0x0024620008000100 */
[----:B------:R2:W1:Y:S02]  /*08d0*/  SYNCS.EXCH.64 URZ, [UR6+0x68], UR4 ;  /* 0x0000680406ff75b2 */ /* 0x0004640008000100 */
[----:B--2---:R-:W-:Y:S01]  /*08e0*/  NOP ;  /* 0x0000000000007918 */ /* 0x004fe20000000000 */
.L_x_11:
[----:B------:R-:W2:Y:S01]  /*08f0*/  SHFL.IDX PT, R2, R148, RZ, 0x1f ;  /* 0x00001fff94027589 */ /* 0x000ea200000e0000 */
[----:B------:R-:W-:Y:S01]  /*0900*/  NOP ;  /* 0x0000000000007918 */ /* 0x000fe20000000000 */
[----:B--2---:R-:W-:-:S13]  /*0910*/  ISETP.NE.AND P0, PT, R2, 0x4, PT ;  /* 0x000000040200780c */ /* 0x004fda0003f05270 */
[----:B------:R-:W-:Y:S05]  /*0920*/  @P0 BRA `(.L_x_12) ;  /* 0x00000000004c0947 */ /* 0x000fea0003800000 */
[----:B-1----:R-:W1:Y:S01]  /*0930*/  S2UR UR6, SR_CgaCtaId ;  /* 0x00000000000679c3 */ /* 0x002e620000008800 */
[----:B------:R-:W-:Y:S01]  /*0940*/  UMOV UR4, 0x1e0 ;  /* 0x000001e000047882 */ /* 0x000fe20000000000 */
[----:B------:R-:W-:Y:S01]  /*0950*/  UMOV UR5, 0x400 ;  /* 0x0000040000057882 */ /* 0x000fe20000000000 */
[----:B------:R-:W-:Y:S01]  /*0960*/  USEL UR4, UR4, 0x1a0, UP3 ;  /* 0x000001a004047887 */ /* 0x000fe20009800000 */
[----:B------:R-:W-:Y:S01]  /*0970*/  UMOV UR8, 0x1 ;  /* 0x0000000100087882 */ /* 0x000fe20000000000 */
[----:B------:R-:W-:Y:S01]  /*0980*/  ELECT P0, URZ, PT ;  /* 0x0000000000ff782f */ /* 0x000fe20003800000 */
[----:B------:R-:W-:-:S04]  /*0990*/  UIADD3 UR8, UPT, UPT, -UR8, 0x100000, URZ ;  /* 0x0010000008087890 */ /* 0x000fc8000fffe1ff */
[----:B------:R-:W-:Y:S02]  /*09a0*/  USHF.L.U32 UR9, UR8, 0xb, URZ ;  /* 0x0000000b08097899 */ /* 0x000fe400080006ff */
[----:B------:R-:W-:Y:S02]  /*09b0*/  USHF.L.U32 UR8, UR8, 0x1, URZ ;  /* 0x0000000108087899 */ /* 0x000fe400080006ff */
[----:B-1----:R-:W-:Y:S02]  /*09c0*/  ULEA UR6, UR6, UR5, 0x18 ;  /* 0x0000000506067291 */ /* 0x002fe4000f8ec0ff */
[----:B------:R-:W-:-:S04]  /*09d0*/  UIADD3 UR4, UPT, UPT, -UR4, 0x100000, URZ ;  /* 0x0010000004047890 */ /* 0x000fc8000fffe1ff */
[----:B------:R-:W-:Y:S02]  /*09e0*/  USHF.L.U32 UR5, UR4, 0xb, URZ ;  /* 0x0000000b04057899 */ /* 0x000fe400080006ff */
[----:B------:R-:W-:Y:S01]  /*09f0*/  USHF.L.U32 UR4, UR4, 0x1, URZ ;  /* 0x0000000104047899 */ /* 0x000fe200080006ff */
[----:B------:R-:W1:Y:S03]  /*0a00*/  FENCE.VIEW.ASYNC.S ;  /* 0x00000000000073c6 */ /* 0x000e660000000000 */
[----:B-1----:R2:W1:Y:S08]  /*0a10*/  SYNCS.EXCH.64 URZ, [UR6+0x70], UR8 ;  /* 0x0000700806ff75b2 */ /* 0x0024700008000100 */
[----:B------:R2:W1:Y:S01]  /*0a20*/  SYNCS.EXCH.64 URZ, [UR6+0x80], UR4 ;  /* 0x0000800406ff75b2 */ /* 0x0004620008000100 */
[----:B------:R2:W1:Y:S01]  /*0a30*/  SYNCS.EXCH.64 URZ, [UR6+0x78], UR8 ;  /* 0x0000780806ff75b2 */ /* 0x0004620008000100 */
[----:B------:R2:W1:Y:S02]  /*0a40*/  SYNCS.EXCH.64 URZ, [UR6+0x88], UR4 ;  /* 0x0000880406ff75b2 */ /* 0x0004640008000100 */
[----:B--2---:R-:W-:Y:S01]  /*0a50*/  NOP ;  /* 0x0000000000007918 */ /* 0x004fe20000000000 */
.L_x_12:
        /* <DEDUP_REMOVED lines=18> */
[----:B------:R2:W1:Y:S01]  /*0b80*/  SYNCS.EXCH.64 URZ, [UR4+0xb0], UR6 ;  /* 0x0000b00604ff75b2 */ /* 0x0004620008000100 */
[----:B------:R2:W1:Y:S01]  /*0b90*/  SYNCS.EXCH.64 URZ, [UR4+0x98], UR8 ;  /* 0x0000980804ff75b2 */ /* 0x0004620008000100 */
[----:B------:R2:W1:Y:S01]  /*0ba0*/  SYNCS.EXCH.64 URZ, [UR4+0xb8], UR6 ;  /* 0x0000b80604ff75b2 */ /* 0x0004620008000100 */
[----:B------:R2:W1:Y:S01]  /*0bb0*/  SYNCS.EXCH.64 URZ, [UR4+0xa0], UR8 ;  /* 0x0000a00804ff75b2 */ /* 0x0004620008000100 */
[----:B------:R2:W1:Y:S01]  /*0bc0*/  SYNCS.EXCH.64 URZ, [UR4+0xc0], UR6 ;  /* 0x0000c00604ff75b2 */ /* 0x0004620008000100 */
[----:B------:R2:W1:Y:S01]  /*0bd0*/  SYNCS.EXCH.64 URZ, [UR4+0xa8], UR8 ;  /* 0x0000a80804ff75b2 */ /* 0x0004620008000100 */
[----:B------:R2:W1:Y:S02]  /*0be0*/  SYNCS.EXCH.64 URZ, [UR4+0xc8], UR6 ;  /* 0x0000c80604ff75b2 */ /* 0x0004640008000100 */
[----:B--2---:R-:W-:Y:S01]  /*0bf0*/  NOP ;  /* 0x0000000000007918 */ /* 0x004fe20000000000 */
.L_x_13:
[----:B------:R-:W2:Y:S01]  /*0c00*/  SHFL.IDX PT, R2, R148, RZ, 0x1f ;  /* 0x00001fff94027589 */ /* 0x000ea200000e0000 */
[----:B------:R-:W1:Y:S01]  /*0c10*/  S2UR UR48, SR_CgaCtaId ;  /* 0x00000000003079c3 */ /* 0x000e620000008800 */
[----:B------:R-:W-:Y:S01]  /*0c20*/  NOP ;  /* 0x0000000000007918 */ /* 0x000fe20000000000 */
[----:B--2---:R-:W-:-:S13]  /*0c30*/  ISETP.NE.AND P0, PT, R2, 0x3, PT ;  /* 0x000000030200780c */ /* 0x004fda0003f05270 */
[----:B-1----:R-:W-:Y:S05]  /*0c40*/  @P0 BRA `(.L_x_14) ;  /* 0x0000000000340947 */ /* 0x002fea0003800000 */
[----:B------:R-:W-:Y:S01]  /*0c50*/  UMOV UR4, 0x400 ;  /* 0x0000040000047882 */ /* 0x000fe20000000000 */
[----:B------:R-:W-:Y:S01]  /*0c60*/  UMOV UR6, 0x20 ;  /* 0x0000002000067882 */ /* 0x000fe20000000000 */
[----:B------:R-:W-:Y:S02]  /*0c70*/  ULEA UR4, UR48, UR4, 0x18 ;  /* 0x0000000430047291 */ /* 0x000fe4000f8ec0ff */
[----:B------:R-:W-:-:S04]  /*0c80*/  UIADD3 UR6, UPT, UPT, -UR6, 0x100000, URZ ;  /* 0x0010000006067890 */ /* 0x000fc8000fffe1ff */
[----:B------:R-:W-:Y:S02]  /*0c90*/  USHF.L.U32 UR7, UR6, 0xb, URZ ;  /* 0x0000000b06077899 */ /* 0x000fe400080006ff */
[----:B------:R-:W-:Y:S01]  /*0ca0*/  USHF.L.U32 UR6, UR6, 0x1, URZ ;  /* 0x0000000106067899 */ /* 0x000fe200080006ff */
[----:B------:R-:W-:Y:S01]  /*0cb0*/  ELECT P0, URZ, PT ;  /* 0x0000000000ff782f */ /* 0x000fe20003800000 */
[----:B------:R-:W1:Y:S10]  /*0cc0*/  FENCE.VIEW.ASYNC.S ;  /* 0x00000000000073c6 */ /* 0x000e740000000000 */
[----:B-1----:R1:W2:Y:S01]  /*0cd0*/  SYNCS.EXCH.64 URZ, [UR4+0xd0], UR6 ;  /* 0x0000d00604ff75b2 */ /* 0x0022a20008000100 */
[----:B------:R1:W1:Y:S01]  /*0ce0*/  SYNCS.EXCH.64 URZ, [UR4+0xe0], UR6 ;  /* 0x0000e00604ff75b2 */ /* 0x0002620008000100 */
[----:B------:R1:W1:Y:S01]  /*0cf0*/  SYNCS.EXCH.64 URZ, [UR4+0xd8], UR6 ;  /* 0x0000d80604ff75b2 */ /* 0x0002620008000100 */
[----:B------:R1:W1:Y:S01]  /*0d00*/  SYNCS.EXCH.64 URZ, [UR4+0xe8], UR6 ;  /* 0x0000e80604ff75b2 */ /* 0x0002620008000100 */
[----:B------:R-:W-:Y:S01]  /*0d10*/  NOP ;  /* 0x0000000000007918 */ /* 0x000fe20000000000 */
.L_x_14:
[----:B-1----:R-:W1:Y:S01]  /*0d20*/  LDCU UR4, c[0x0][0x36c] ;  /* 0x00006d80ff0477ac */ /* 0x002e620008000800 */
[----:B------:R-:W-:Y:S01]  /*0d30*/  ISETP.NE.OR P3, PT, R0, 0x2, !P3 ;  /* 0x000000020000780c */ /* 0x000fe20005f65670 */
[----:B------:R-:W-:Y:S01]  /*0d40*/  NOP ;  /* 0x0000000000007918 */ /* 0x000fe20000000000 */
[----:B------:R-:W-:Y:S01]  /*0d50*/  LOP3.LUT R0, R142, 0x1f, RZ, 0xc0, !PT ;  /* 0x0000001f8e007812 */ /* 0x000fe200078ec0ff */
[----:B------:R-:W-:Y:S02]  /*0d60*/  UISETP.NE.AND UP4, UPT, UR22, URZ, UPT ;  /* 0x000000ff1600728c */ /* 0x000fe4000bf85270 */
[----:B-1----:R-:W-:-:S09]  /*0d70*/  UISETP.EQ.U32.AND UP5, UPT, UR4, 0x1, UPT ;  /* 0x000000010400788c */ /* 0x002fd2000bfa2070 */
[----:B------:R-:W-:Y:S05]  /*0d80*/  BRA.U !UP5, `(.L_x_15) ;  /* 0x000000010d087547 */ /* 0x000fea000b800000 */
[----:B--234-:R-:W-:Y:S01]  /*0d90*/  UCGABAR_ARV ;  /* 0x00000000000079c7 */ /* 0x01cfe20008000000 */
[----:B------:R-:W-:Y:S05]  /*0da0*/  BRA `(.L_x_16) ;  /* 0x0000000000047947 */ /* 0x000fea0003800000 */
.L_x_15:
[----:B--234-:R-:W-:Y:S01]  /*0db0*/  NOP ;  /* 0x0000000000007918 */ /* 0x01cfe20000000000 */
.L_x_16:
[----:B------:R-:W1:Y:S01]  /*0dc0*/  S2UR UR7, SR_CTAID.X ;  /* 0x00000000000779c3 */ /* 0x000e620000002500 */
[----:B------:R-:W-:-:S05]  /*0dd0*/  CS2R.32 R3, SR_CgaSize ;  /* 0x0000000000037805 */ /* 0x000fca0000008a00 */
[----:B------:R-:W-:-:S05]  /*0de0*/  IMAD R3, R3, -0xa0, RZ ;  /* 0xffffff6003037824 */ /* 0x000fca00078e02ff */
[----:B------:R-:W-:-:S14]  /*0df0*/  R2UR UR5, R3 ;  /* 0x00000000030572ca */ /* 0x000fdc00000e0000 */
[----:B------:R-:W2:Y:S01]  /*0e00*/  LDCU UR5, c[0x0][UR5+0x2b0] ;  /* 0x00005600050577ac */ /* 0x000ea20008000800 */
[----:B------:R-:W-:-:S05]  /*0e10*/  CS2R.32 R3, SR_CgaSize ;  /* 0x0000000000037805 */ /* 0x000fca0000008a00 */
[----:B------:R-:W-:-:S05]  /*0e20*/  IMAD R3, R3, -0xa0, RZ ;  /* 0xffffff6003037824 */ /* 0x000fca00078e02ff */
[----:B------:R-:W-:-:S14]  /*0e30*/  R2UR UR4, R3 ;  /* 0x00000000030472ca */ /* 0x000fdc00000e0000 */
[----:B------:R-:W3:Y:S01]  /*0e40*/  LDCU UR4, c[0x0][UR4+0x2b4] ;  /* 0x00005680040477ac */ /* 0x000ee20008000800 */
[----:B------:R-:W4:Y:S01]  /*0e50*/  S2UR UR8, SR_CTAID.Y ;  /* 0x00000000000879c3 */ /* 0x000f220000002600 */
[----:B------:R-:W3:Y:S01]  /*0e60*/  LDCU UR23, c[0x0][0xb24] ;  /* 0x00016480ff1777ac */ /* 0x000ee20008000800 */
[----:B------:R-:W-:-:S05]  /*0e70*/  CS2R.32 R3, SR_CgaSize ;  /* 0x0000000000037805 */ /* 0x000fca0000008a00 */
[----:B------:R-:W-:-:S05]  /*0e80*/  IMAD R3, R3, -0xa0, RZ ;  /* 0xffffff6003037824 */ /* 0x000fca00078e02ff */
[----:B------:R-:W-:-:S14]  /*0e90*/  R2UR UR60, R3 ;  /* 0x00000000033c72ca */ /* 0x000fdc00000e0000 */
[----:B------:R-:W3:Y:S01]  /*0ea0*/  LDCU UR60, c[0x0][UR60+0x2a0] ;  /* 0x000054003c3c77ac */ /* 0x000ee20008000800 */
[----:B------:R-:W1:Y:S01]  /*0eb0*/  S2UR UR36, SR_CTAID.Z ;  /* 0x00000000002479c3 */ /* 0x000e620000002700 */
[----:B------:R-:W-:-:S05]  /*0ec0*/  CS2R.32 R3, SR_CgaSize ;  /* 0x0000000000037805 */ /* 0x000fca0000008a00 */
[----:B------:R-:W-:-:S05]  /*0ed0*/  IMAD R3, R3, -0xa0, RZ ;  /* 0xffffff6003037824 */ /* 0x000fca00078e02ff */
[----:B------:R-:W-:-:S14]  /*0ee0*/  R2UR UR57, R3 ;  /* 0x00000000033972ca */ /* 0x000fdc00000e0000 */
[----:B------:R-:W3:Y:S01]  /*0ef0*/  LDCU UR57, c[0x0][UR57+0x2a4] ;  /* 0x00005480393977ac */ /* 0x000ee20008000800 */
[----:B------:R-:W3:Y:S01]  /*0f00*/  LDCU UR40, c[0x0][0xb24] ;  /* 0x00016480ff2877ac */ /* 0x000ee20008000800 */
[----:B-1----:R-:W-:Y:S01]  /*0f10*/  I2FP.F32.U32 R3, UR7 ;  /* 0x0000000700037c45 */ /* 0x002fe20008201000 */
[----:B------:R-:W1:Y:S04]  /*0f20*/  LDCU UR26, c[0x0][0xb30] ;  /* 0x00016600ff1a77ac */ /* 0x000e680008000800 */
[----:B--2---:R-:W-:Y:S01]  /*0f30*/  FMUL R3, R3, UR5 ;  /* 0x0000000503037c20 */ /* 0x004fe20008400000 */
[----:B------:R-:W-:Y:S01]  /*0f40*/  USHF.L.U32 UR24, UR48, 0xc, URZ ;  /* 0x0000000c30187899 */ /* 0x000fe200080006ff */
[----:B----4-:R-:W-:Y:S01]  /*0f50*/  I2FP.F32.U32 R2, UR8 ;  /* 0x0000000800027c45 */ /* 0x010fe20008201000 */
[----:B---3--:R-:W-:-:S03]  /*0f60*/  UISETP.GE.AND UP2, UPT, UR23, 0x1, UPT ;  /* 0x000000011700788c */ /* 0x008fc6000bf46270 */
[----:B------:R-:W2:Y:S01]  /*0f70*/  F2I.U32.TRUNC.NTZ R3, R3 ;  /* 0x0000000300037305 */ /* 0x000ea2000020f000 */
[----:B------:R-:W-:Y:S01]  /*0f80*/  UMOV UR46, UR7 ;  /* 0x00000007002e7c82 */ /* 0x000fe20008000000 */
[----:B------:R-:W-:Y:S01]  /*0f90*/  FMUL R2, R2, UR4 ;  /* 0x0000000402027c20 */ /* 0x000fe20008400000 */
[----:B------:R-:W-:-:S05]  /*0fa0*/  UMOV UR45, UR8 ;  /* 0x00000008002d7c82 */ /* 0x000fca0008000000 */
[----:B------:R-:W3:Y:S01]  /*0fb0*/  F2I.U32.TRUNC.NTZ R2, R2 ;  /* 0x0000000200027305 */ /* 0x000ee2000020f000 */
[----:B--2---:R-:W-:Y:S02]  /*0fc0*/  R2UR UR4, R3 ;  /* 0x00000000030472ca */ /* 0x004fe400000e0000 */
[----:B---3--:R-:W-:Y:S02]  /*0fd0*/  R2UR UR6, R2 ;  /* 0x00000000020672ca */ /* 0x008fe400000e0000 */
[----:B------:R-:W-:-:S09]  /*0fe0*/  PRMT R2, RZ, 0x7610, R2 ;  /* 0x00007610ff027816 */ /* 0x000fd20000000002 */
[----:B------:R-:W-:-:S04]  /*0ff0*/  UIADD3 UR5, UPT, UPT, -UR4, URZ, URZ ;  /* 0x000000ff04057290 */ /* 0x000fc8000fffe1ff */
[----:B------:R-:W-:Y:S02]  /*1000*/  UIMAD UR60, UR60, UR5, UR7 ;  /* 0x000000053c3c72a4 */ /* 0x000fe4000f8e0207 */
[----:B------:R-:W-:-:S04]  /*1010*/  UIADD3 UR4, UPT, UPT, -UR6, URZ, URZ ;  /* 0x000000ff06047290 */ /* 0x000fc8000fffe1ff */
[----:B------:R-:W-:Y:S01]  /*1020*/  UIMAD UR57, UR57, UR4, UR8 ;  /* 0x00000004393972a4 */ /* 0x000fe2000f8e0208 */
[----:B-1----:R-:W-:Y:S11]  /*1030*/  BRA.U UP4, `(.L_x_17) ;  /* 0x0000000104247547 */ /* 0x002ff6000b800000 */
[----:B------:R-:W-:Y:S02]  /*1040*/  UISETP.NE.AND UP0, UPT, UR57, URZ, UPT ;  /* 0x000000ff3900728c */ /* 0x000fe4000bf05270 */
[----:B------:R-:W-:Y:S02]  /*1050*/  UISETP.NE.AND UP1, UPT, UR57, 0x1, UPT ;  /* 0x000000013900788c */ /* 0x000fe4000bf25270 */
[----:B------:R-:W-:Y:S02]  /*1060*/  UISETP.EQ.OR UP0, UPT, UR60, URZ, !UP0 ;  /* 0x000000ff3c00728c */ /* 0x000fe4000c702670 */
[----:B------:R-:W-:Y:S02]  /*1070*/  USEL UR4, URZ, 0x2, UP1 ;  /* 0x00000002ff047887 */ /* 0x000fe40008800000 */
[----:B------:R-:W-:Y:S02]  /*1080*/  USEL UR5, URZ, 0x1, !UP0 ;  /* 0x00000001ff057887 */ /* 0x000fe4000c000000 */
[----:B------:R-:W-:-:S04]  /*1090*/  UISETP.NE.AND UP0, UPT, UR60, URZ, UPT ;  /* 0x000000ff3c00728c */ /* 0x000fc8000bf05270 */
[----:B------:R-:W-:-:S04]  /*10a0*/  USEL UR4, UR4, 0x2, UP0 ;  /* 0x0000000204047887 */ /* 0x000fc80008000000 */
[----:B------:R-:W-:-:S06]  /*10b0*/  UIADD3 UR4, UPT, UPT, UR5, UR4, URZ ;  /* 0x0000000405047290 */ /* 0x000fcc000fffe0ff */
[----:B------:R-:W-:Y:S02]  /*10c0*/  MOV R2, UR4 ;  /* 0x0000000400027c02 */ /* 0x000fe40008000f00 */
.L_x_17:
[----:B------:R-:W-:Y:S05]  /*10d0*/  BRA.U !UP2, `(.L_x_18) ;  /* 0x000000010ad47547 */ /* 0x000fea000b800000 */
[----:B------:R-:W1:Y:S01]  /*10e0*/  LDCU.128 UR12, c[0x0][0xb10] ;  /* 0x00016200ff0c77ac */ /* 0x000e620008000c00 */
[----:B------:R-:W2:Y:S01]  /*10f0*/  LDCU UR6, c[0x0][0x370] ;  /* 0x00006e00ff0677ac */ /* 0x000ea20008000800 */
[----:B------:R-:W3:Y:S01]  /*1100*/  LDCU UR5, c[0x0][0x374] ;  /* 0x00006e80ff0577ac */ /* 0x000ee20008000800 */
[----:B------:R-:W4:Y:S01]  /*1110*/  LDCU UR25, c[0x0][0xb0c] ;  /* 0x00016180ff1977ac */ /* 0x000f220008000800 */
[----:B------:R-:W4:Y:S01]  /*1120*/  LDCU UR4, c[0x0][0xb20] ;  /* 0x00016400ff0477ac */ /* 0x000f220008000800 */
[----:B------:R-:W4:Y:S01]  /*1130*/  LDCU.64 UR8, c[0x0][0xb28] ;  /* 0x00016500ff0877ac */ /* 0x000f220008000a00 */
[----:B-1----:R-:W-:Y:S02]  /*1140*/  UISETP.NE.AND UP0, UPT, UR14, 0x1, UPT ;  /* 0x000000010e00788c */ /* 0x002fe4000bf05270 */
[----:B---3--:R-:W-:Y:S02]  /*1150*/  UIMAD.WIDE.U32 UR10, UR5, UR15, URZ ;  /* 0x0000000f050a72a5 */ /* 0x008fe4000f8e00ff */
[----:B--2---:R-:W-:-:S02]  /*1160*/  UIMAD.WIDE.U32 UR18, UR6, UR12, URZ ;  /* 0x0000000c061272a5 */ /* 0x004fc4000f8e00ff */
[----:B----4-:R-:W-:Y:S02]  /*1170*/  UISETP.NE.AND UP1, UPT, UR25, 0x1, UPT ;  /* 0x000000011900788c */ /* 0x010fe4000bf25270 */
[----:B------:R-:W-:Y:S01]  /*1180*/  UISETP.NE.AND UP2, UPT, UR23, 0x1, UPT ;  /* 0x000000011700788c */ /* 0x000fe2000bf45270 */
[----:B------:R-:W-:Y:S02]  /*1190*/  UMOV UR10, UR11 ;  /* 0x0000000b000a7c82 */ /* 0x000fe40008000000 */
[----:B------:R-:W-:Y:S01]  /*11a0*/  UMOV UR18, UR19 ;  /* 0x0000001300127c82 */ /* 0x000fe20008000000 */
[----:B------:R-:W-:Y:S02]  /*11b0*/  @UP0 USHF.R.U32.HI UR5, URZ, UR4, UR10 ;  /* 0x00000004ff050299 */ /* 0x000fe4000801160a */
[----:B------:R-:W-:Y:S02]  /*11c0*/  UIMAD.WIDE.U32 UR20, UR45, UR15, URZ ;  /* 0x0000000f2d1472a5 */ /* 0x000fe4000f8e00ff */
[----:B------:R-:W-:-:S02]  /*11d0*/  UIMAD.WIDE.U32 UR10, UR5, UR8, URZ ;  /* 0x00000008050a72a5 */ /* 0x000fc4000f8e00ff */
[----:B------:R-:W-:Y:S02]  /*11e0*/  @UP1 USHF.R.U32.HI UR6, URZ, UR13, UR18 ;  /* 0x0000000dff061299 */ /* 0x000fe40008011612 */
[----:B------:R-:W-:Y:S02]  /*11f0*/  UIMAD.WIDE.U32 UR16, UR46, UR12, URZ ;  /* 0x0000000c2e1072a5 */ /* 0x000fe4000f8e00ff */
[----:B------:R-:W-:Y:S01]  /*1200*/  UIMAD.WIDE.U32 UR18, UR6, UR8, URZ ;  /* 0x00000008061272a5 */ /* 0x000fe2000f8e00ff */
[----:B------:R-:W-:Y:S01]  /*1210*/  UMOV UR20, UR21 ;  /* 0x0000001500147c82 */ /* 0x000fe20008000000 */
[----:B------:R-:W-:Y:S01]  /*1220*/  UMOV UR10, UR11 ;  /* 0x0000000b000a7c82 */ /* 0x000fe20008000000 */
[----:B------:R-:W-:Y:S02]  /*1230*/  USHF.R.U32.HI UR20, URZ, UR4, UR20 ;  /* 0x00000004ff147299 */ /* 0x000fe40008011614 */
[----:B------:R-:W-:Y:S02]  /*1240*/  @UP2 USHF.R.U32.HI UR5, URZ, UR9, UR10 ;  /* 0x00000009ff052299 */ /* 0x000fe4000801160a */
[----:B------:R-:W-:Y:S01]  /*1250*/  UMOV UR7, UR19 ;  /* 0x0000001300077c82 */ /* 0x000fe20008000000 */
[----:B------:R-:W-:Y:S01]  /*1260*/  UMOV UR16, UR17 ;  /* 0x0000001100107c82 */ /* 0x000fe20008000000 */
[----:B------:R-:W-:-:S02]  /*1270*/  @UP2 USHF.R.U32.HI UR6, URZ, UR9, UR7 ;  /* 0x00000009ff062299 */ /* 0x000fc40008011607 */
[----:B------:R-:W-:Y:S02]  /*1280*/  USHF.R.U32.HI UR13, URZ, UR13, UR16 ;  /* 0x0000000dff0d7299 */ /* 0x000fe40008011610 */
[----:B------:R-:W-:Y:S02]  /*1290*/  USEL UR4, UR45, UR20, !UP0 ;  /* 0x000000142d047287 */ /* 0x000fe4000c000000 */
[----:B------:R-:W-:Y:S02]  /*12a0*/  UIMAD UR7, UR5, UR23, URZ ;  /* 0x00000017050772a4 */ /* 0x000fe4000f8e02ff */
[----:B------:R-:W-:Y:S02]  /*12b0*/  USEL UR5, UR46, UR13, !UP1 ;  /* 0x0000000d2e057287 */ /* 0x000fe4000c800000 */
[----:B------:R-:W-:Y:S02]  /*12c0*/  UIMAD UR12, UR6, UR23, URZ ;  /* 0x00000017060c72a4 */ /* 0x000fe4000f8e02ff */
[----:B------:R-:W-:-:S02]  /*12d0*/  UISETP.GE.AND UP0, UPT, UR4, UR7, UPT ;  /* 0x000000070400728c */ /* 0x000fc4000bf06270 */
[----:B------:R-:W-:Y:S02]  /*12e0*/  UIMAD.WIDE.U32 UR10, UR4, UR8, URZ ;  /* 0x00000008040a72a5 */ /* 0x000fe4000f8e00ff */
[----:B------:R-:W-:Y:S02]  /*12f0*/  UISETP.GE.OR UP0, UPT, UR5, UR12, UP0 ;  /* 0x0000000c0500728c */ /* 0x000fe40008706670 */
[----:B------:R-:W-:Y:S02]  /*1300*/  UIMAD.WIDE.U32 UR12, UR5, UR8, URZ ;  /* 0x00000008050c72a5 */ /* 0x000fe4000f8e00ff */
[----:B------:R-:W-:Y:S01]  /*1310*/  UIADD3 UR10, UPT, UPT, -UR4, URZ, URZ ;  /* 0x000000ff040a7290 */ /* 0x000fe2000fffe1ff */
[----:B------:R-:W-:Y:S01]  /*1320*/  UMOV UR8, UR11 ;  /* 0x0000000b00087c82 */ /* 0x000fe20008000000 */
[----:B------:R-:W-:Y:S02]  /*1330*/  UIADD3 UR11, UPT, UPT, -UR5, URZ, URZ ;  /* 0x000000ff050b7290 */ /* 0x000fe4000fffe1ff */
[----:B------:R-:W-:-:S03]  /*1340*/  USHF.R.U32.HI UR8, URZ, UR9, UR8 ;  /* 0x00000009ff087299 */ /* 0x000fc60008011608 */
[----:B------:R-:W-:Y:S01]  /*1350*/  @!UP0 UMOV UR7, UR13 ;  /* 0x0000000d00078c82 */ /* 0x000fe20008000000 */
[----:B------:R-:W-:Y:S02]  /*1360*/  UIMAD UR45, UR14, UR10, UR45 ;  /* 0x0000000a0e2d72a4 */ /* 0x000fe4000f8e022d */
[----:B------:R-:W-:Y:S02]  /*1370*/  USEL UR8, UR4, UR8, !UP2 ;  /* 0x0000000804087287 */ /* 0x000fe4000d000000 */
[----:B------:R-:W-:Y:S02]  /*1380*/  @!UP0 USHF.R.U32.HI UR7, URZ, UR9, UR7 ;  /* 0x00000009ff078299 */ /* 0x000fe40008011607 */
[----:B------:R-:W-:Y:S02]  /*1390*/  UIADD3 UR9, UPT, UPT, -UR8, URZ, URZ ;  /* 0x000000ff08097290 */ /* 0x000fe4000fffe1ff */
[----:B------:R-:W-:Y:S02]  /*13a0*/  @!UP0 USEL UR7, UR5, UR7, !UP2 ;  /* 0x0000000705078287 */ /* 0x000fe4000d000000 */
[----:B------:R-:W-:-:S02]  /*13b0*/  UIMAD UR9, UR23, UR9, UR4 ;  /* 0x00000009170972a4 */ /* 0x000fc4000f8e0204 */
[----:B------:R-:W-:Y:S02]  /*13c0*/  @!UP0 UIADD3 UR8, UPT, UPT, UR8, -UR7, URZ ;  /* 0x8000000708088290 */ /* 0x000fe4000fffe0ff */
[----:B------:R-:W-:Y:S02]  /*13d0*/  @!UP0 UIMAD UR6, UR9, UR6, UR7 ;  /* 0x00000006090682a4 */ /* 0x000fe4000f8e0207 */
[----:B------:R-:W-:Y:S02]  /*13e0*/  @!UP0 UIMAD UR4, UR8, UR23, UR5 ;  /* 0x00000017080482a4 */ /* 0x000fe4000f8e0205 */
[----:B------:R-:W-:Y:S02]  /*13f0*/  UIMAD UR46, UR25, UR11, UR46 ;  /* 0x0000000b192e72a4 */ /* 0x000fe4000f8e022e */
[----:B------:R-:W-:Y:S01]  /*1400*/  UIMAD UR45, UR4, UR14, UR45 ;  /* 0x0000000e042d72a4 */ /* 0x000fe2000f8e022d */
[----:B------:R-:W-:Y:S02]  /*1410*/  @!UP0 UMOV UR5, UR6 ;  /* 0x0000000600058c82 */ /* 0x000fe40008000000 */
[----:B------:R-:W-:-:S12]  /*1420*/  UIMAD UR46, UR5, UR25, UR46 ;  /* 0x00000019052e72a4 */ /* 0x000fd8000f8e022e */
.L_x_18:
[----:B------:R-:W-:Y:S02]  /*1430*/  UISETP.NE.AND UP1, UPT, UR26, 0x1, UPT ;  /* 0x000000011a00788c */ /* 0x000fe4000bf25270 */
[----:B------:R-:W-:Y:S02]  /*1440*/  UISETP.NE.AND UP0, UPT, UR22, 0x2, UPT ;  /* 0x000000021600788c */ /* 0x000fe4000bf05270 */
[----:B------:R-:W-:-:S05]  /*1450*/  ULOP3.LUT UR24, UR24, 0x1000, URZ, 0xc0, !UPT ;  /* 0x0000100018187892 */ /* 0x000fca000f8ec0ff */
[----:B------:R-:W-:Y:S07]  /*1460*/  BRA.U UP1, `(.L_x_19) ;  /* 0x0000000101447547 */ /* 0x000fee000b800000 */
[----:B------:R-:W1:Y:S01]  /*1470*/  LDCU.128 UR8, c[0x0][0xb10] ;  /* 0x00016200ff0877ac */ /* 0x000e620008000c00 */
[----:B------:R-:W2:Y:S01]  /*1480*/  LDCU UR12, c[0x0][0xb0c] ;  /* 0x00016180ff0c77ac */ /* 0x000ea20008000800 */
[----:B------:R-:W3:Y:S01]  /*1490*/  LDCU UR13, c[0x0][0xb20] ;  /* 0x00016400ff0d77ac */ /* 0x000ee20008000800 */
[----:B-1----:R-:W-:Y:S02]  /*14a0*/  UIMAD.WIDE.U32 UR6, UR46, UR8, URZ ;  /* 0x000000082e0672a5 */ /* 0x002fe4000f8e00ff */
[----:B------:R-:W-:Y:S02]  /*14b0*/  UIMAD.WIDE.U32 UR4, UR45, UR11, URZ ;  /* 0x0000000b2d0472a5 */ /* 0x000fe4000f8e00ff */
[----:B--2---:R-:W-:Y:S02]  /*14c0*/  UISETP.NE.AND UP2, UPT, UR12, 0x1, UPT ;  /* 0x000000010c00788c */ /* 0x004fe4000bf45270 */
[----:B------:R-:W-:Y:S01]  /*14d0*/  UISETP.NE.AND UP1, UPT, UR10, 0x1, UPT ;  /* 0x000000010a00788c */ /* 0x000fe2000bf25270 */
[----:B------:R-:W-:-:S02]  /*14e0*/  UMOV UR6, UR7 ;  /* 0x0000000700067c82 */ /* 0x000fc40008000000 */
[----:B------:R-:W-:Y:S01]  /*14f0*/  UMOV UR4, UR5 ;  /* 0x0000000500047c82 */ /* 0x000fe20008000000 */
[----:B------:R-:W-:Y:S02]  /*1500*/  USHF.R.U32.HI UR6, URZ, UR9, UR6 ;  /* 0x00000009ff067299 */ /* 0x000fe40008011606 */
[----:B---3--:R-:W-:Y:S02]  /*1510*/  USHF.R.U32.HI UR4, URZ, UR13, UR4 ;  /* 0x0000000dff047299 */ /* 0x008fe40008011604 */
[----:B------:R-:W-:Y:S02]  /*1520*/  USEL UR5, UR46, UR6, !UP2 ;  /* 0x000000062e057287 */ /* 0x000fe4000d000000 */
[----:B------:R-:W-:-:S04]  /*1530*/  USEL UR4, UR45, UR4, !UP1 ;  /* 0x000000042d047287 */ /* 0x000fc8000c800000 */
[----:B------:R-:W-:Y:S02]  /*1540*/  UIADD3 UR6, UPT, UPT, UR5, -UR4, URZ ;  /* 0x8000000405067290 */ /* 0x000fe4000fffe0ff */
[----:B------:R-:W-:Y:S02]  /*1550*/  UIADD3 UR4, UPT, UPT, -UR5, UR4, URZ ;  /* 0x0000000405047290 */ /* 0x000fe4000fffe1ff */
[----:B------:R-:W-:Y:S02]  /*1560*/  UIMAD UR45, UR6, UR10, UR45 ;  /* 0x0000000a062d72a4 */ /* 0x000fe4000f8e022d */
[----:B------:R-:W-:-:S12]  /*1570*/  UIMAD UR46, UR4, UR12, UR46 ;  /* 0x0000000c042e72a4 */ /* 0x000fd8000f8e022e */
.L_x_19:
[----:B------:R-:W-:Y:S05]  /*1580*/  BRA.U !UP5, `(.L_x_20) ;  /* 0x000000010d0c7547 */ /* 0x000fea000b800000 */
[----:B------:R-:W-:Y:S01]  /*1590*/  UCGABAR_WAIT ;  /* 0x0000000000007dc7 */ /* 0x000fe20008000000 */
[----:B------:R-:W-:Y:S01]  /*15a0*/  CCTL.IVALL ;  /* 0x00000000ff00798f */ /* 0x000fe20002000000 */
[----:B------:R-:W-:Y:S05]  /*15b0*/  BRA `(.L_x_21) ;  /* 0x0000000000047947 */ /* 0x000fea0003800000 */
.L_x_20:
[----:B------:R-:W-:Y:S06]  /*15c0*/  BAR.SYNC.DEFER_BLOCKING 0x0 ;  /* 0x0000000000007b1d */ /* 0x000fec0000010000 */
.L_x_21:
[----:B------:R-:W-:Y:S05]  /*15d0*/  BRA.U UP0, `(.L_x_22) ;  /* 0x0000001100e07547 */ /* 0x000fea000b800000 */
[----:B------:R-:W1:Y:S01]  /*15e0*/  LDCU UR6, c[0x0][0x38c] ;  /* 0x00007180ff0677ac */ /* 0x000e620008000800 */
[----:B------:R-:W-:Y:S01]  /*15f0*/  PLOP3.LUT P1, PT, PT, PT, UP3, 0x80, 0x8 ;  /* 0x000000000008781c */ /* 0x000fe20003f2f038 */
[----:B------:R-:W-:Y:S01]  /*1600*/  IMAD.MOV.U32 R12, RZ, RZ, 0x1 ;  /* 0x00000001ff0c7424 */ /* 0x000fe200078e00ff */
[----:B------:R-:W-:Y:S01]  /*1610*/  ISETP.EQ.OR P2, PT, R0, RZ, P3 ;  /* 0x000000ff0000720c */ /* 0x000fe20001f42670 */
[----:B------:R-:W-:Y:S01]  /*1620*/  UISETP.NE.AND UP1, UPT, UR22, URZ, UPT ;  /* 0x000000ff1600728c */ /* 0x000fe2000bf25270 */
[----:B------:R-:W-:Y:S02]  /*1630*/  PLOP3.LUT P1, PT, P1, PT, PT, 0x8, 0x80 ;  /* 0x000000000080781c */ /* 0x000fe40000f2e170 */
[----:B------:R-:W-:Y:S01]  /*1640*/  CS2R R10, SRZ ;  /* 0x00000000000a7805 */ /* 0x000fe2000001ff00 */
[----:B------:R-:W-:Y:S01]  /*1650*/  IMAD.MOV.U32 R9, RZ, RZ, RZ ;  /* 0x000000ffff097224 */ /* 0x000fe200078e00ff */
[----:B------:R-:W2:Y:S01]  /*1660*/  LDCU UR39, c[0x0][0x370] ;  /* 0x00006e00ff2777ac */ /* 0x000ea20008000800 */
[----:B------:R-:W-:Y:S01]  /*1670*/  IMAD.MOV.U32 R8, RZ, RZ, 0x1 ;  /* 0x00000001ff087424 */ /* 0x000fe200078e00ff */
[----:B------:R-:W3:Y:S01]  /*1680*/  LDCU.64 UR28, c[0x0][0x348] ;  /* 0x00006900ff1c77ac */ /* 0x000ee20008000a00 */
[----:B------:R-:W-:-:S02]  /*1690*/  USHF.R.U32.HI UR44, URZ, 0x6, UR24 ;  /* 0x00000006ff2c7899 */ /* 0x000fc40008011618 */
[----:B-1----:R-:W-:Y:S02]  /*16a0*/  UIADD3 UR5, UPT, UPT, UR6, 0x3f, URZ ;  /* 0x0000003f06057890 */ /* 0x002fe4000fffe0ff */
[----:B------:R-:W-:Y:S02]  /*16b0*/  UIADD3 UR47, UPT, UPT, UR6, 0x7e, URZ ;  /* 0x0000007e062f7890 */ /* 0x000fe4000fffe0ff */
[----:B------:R-:W-:Y:S01]  /*16c0*/  USHF.R.S32.HI UR4, URZ, 0x1f, UR5 ;  /* 0x0000001fff047899 */ /* 0x000fe20008011405 */
[----:B------:R-:W1:Y:S03]  /*16d0*/  LDCU UR38, c[0x0][0x374] ;  /* 0x00006e80ff2677ac */ /* 0x000e660008000800 */
[----:B------:R-:W-:Y:S02]  /*16e0*/  ULEA.HI UR4, UR4, UR5, URZ, 0x6 ;  /* 0x0000000504047291 */ /* 0x000fe4000f8f30ff */
[----:B------:R-:W-:-:S02]  /*16f0*/  USEL UR25, UR34, 0x2, UP1 ;  /* 0x0000000222197887 */ /* 0x000fc40008800000 */
[----:B------:R-:W-:Y:S02]  /*1700*/  USHF.R.S32.HI UR42, URZ, 0x6, UR4 ;  /* 0x00000006ff2a7899 */ /* 0x000fe40008011404 */
[----:B------:R-:W-:Y:S02]  /*1710*/  UIADD3 UR4, UPT, UPT, UR6, -0x1, URZ ;  /* 0xffffffff06047890 */ /* 0x000fe4000fffe0ff */
[----:B------:R-:W-:Y:S02]  /*1720*/  UISETP.LT.U32.AND UP0, UPT, UR42, 0x5, UPT ;  /* 0x000000052a00788c */ /* 0x000fe4000bf01070 */
[----:B------:R-:W-:Y:S02]  /*1730*/  UISETP.GE.U32.AND UP2, UPT, UR4, -0x7f, UPT ;  /* 0xffffff810400788c */ /* 0x000fe4000bf46070 */
[----:B------:R-:W-:Y:S01]  /*1740*/  USEL UR41, UR42, 0x5, UP0 ;  /* 0x000000052a297887 */ /* 0x000fe20008000000 */
[----:B------:R-:W-:-:S03]  /*1750*/  UMOV UR5, URZ ;  /* 0x000000ff00057c82 */ /* 0x000fc60008000000 */
[----:B------:R-:W-:Y:S02]  /*1760*/  UIADD3 UR21, UPT, UPT, UR41, -0x1, URZ ;  /* 0xffffffff29157890 */ /* 0x000fe4000fffe0ff */
[----:B------:R-:W-:-:S03]  /*1770*/  UIADD3 UR43, UPT, UPT, UR42, -UR41, URZ ;  /* 0x800000292a2b7290 */ /* 0x000fc6000fffe0ff */
[----:B------:R-:W-:-:S04]  /*1780*/  @UP2 UIADD3 UR21, UPT, UPT, UR41, URZ, URZ ;  /* 0x000000ff29152290 */ /* 0x000fc8000fffe0ff */
[----:B-123--:R-:W-:-:S12]  /*1790*/  UIADD3 UR21, UPT, UPT, UR21, 0x1, URZ ;  /* 0x0000000115157890 */ /* 0x00efd8000fffe0ff */
.L_x_42:
[----:B------:R-:W-:Y:S01]  /*17a0*/  UISETP.NE.AND UP0, UPT, UR48, URZ, UPT ;  /* 0x000000ff3000728c */ /* 0x000fe2000bf05270 */
[----:B------:R-:W1:Y:S08]  /*17b0*/  S2UR UR48, SR_CgaCtaId ;  /* 0x00000000003079c3 */ /* 0x000e700000008800 */
[----:B------:R-:W-:Y:S05]  /*17c0*/  BRA.U UP0, `(.L_x_23) ;  /* 0x0000000100347547 */ /* 0x000fea000b800000 */
[----:B------:R-:W2:Y:S01]  /*17d0*/  S2R R0, SR_CgaCtaId ;  /* 0x0000000000007919 */ /* 0x000ea20000008800 */
[----:B------:R-:W-:-:S04]  /*17e0*/  MOV R2, 0x400 ;  /* 0x0000040000027802 */ /* 0x000fc80000000f00 */
[----:B--2---:R-:W-:Y:S02]  /*17f0*/  LEA R0, R0, R2, 0x18 ;  /* 0x0000000200007211 */ /* 0x004fe400078ec0ff */
[----:B------:R-:W-:-:S03]  /*1800*/  SHF.L.U32 R2, R8, 0x1f, RZ ;  /* 0x0000001f08027819 */ /* 0x000fc600000006ff */
[----:B------:R-:W-:-:S04]  /*1810*/  IMAD R0, R9, 0x8, R0 ;  /* 0x0000000809007824 */ /* 0x000fc800078e0200 */
[----:B------:R-:W2:Y:S02]  /*1820*/  SYNCS.PHASECHK.TRANS64.TRYWAIT P0, [R0+URZ+0xe0], R2 ;  /* 0x0000e002000075a7 */ /* 0x000ea400080011ff */
[----:B--2---:R-:W-:Y:S05]  /*1830*/  @!P0 BRA `(.L_x_24) ;  /* 0x0000005800108947 */ /* 0x004fea0003800000 */
.L_x_103:
[----:B------:R-:W-:Y:S01]  /*1840*/  VIADD R9, R9, 0x1 ;  /* 0x0000000109097836 */ /* 0x000fe20000000000 */
[----:B------:R2:W-:Y:S04]  /*1850*/  SYNCS.ARRIVE.TRANS64.A1T0 RZ, [R0+URZ+0xd0], RZ ;  /* 0x0000d0ff00ff79a7 */ /* 0x0005e800081000ff */
[----:B------:R-:W-:-:S04]  /*1860*/  ISETP.NE.AND P0, PT, R9, 0x2, PT ;  /* 0x000000020900780c */ /* 0x000fc80003f05270 */
[----:B------:R-:W-:Y:S02]  /*1870*/  SEL R9, R9, RZ, P0 ;  /* 0x000000ff09097207 */ /* 0x000fe40000000000 */
[----:B--2---:R-:W-:-:S04]  /*1880*/  SEL R0, RZ, 0x1, P0 ;  /* 0x00000001ff007807 */ /* 0x004fc80000000000 */
[----:B------:R-:W-:-:S07]  /*1890*/  LOP3.LUT R8, R8, R0, RZ, 0x3c, !PT ;  /* 0x0000000008087212 */ /* 0x000fce00078e3cff */
.L_x_23:
[----:B------:R-:W-:Y:S01]  /*18a0*/  UMOV UR6, 0x400 ;  /* 0x0000040000067882 */ /* 0x000fe20000000000 */
[----:B------:R-:W-:Y:S01]  /*18b0*/  SHF.L.U32 R0, R12, 0x1f, RZ ;  /* 0x0000001f0c007819 */ /* 0x000fe200000006ff */
[----:B-1----:R-:W-:Y:S02]  /*18c0*/  ULEA UR6, UR48, UR6, 0x18 ;  /* 0x0000000630067291 */ /* 0x002fe4000f8ec0ff */
[----:B------:R-:W-:Y:S02]  /*18d0*/  UISETP.GE.U32.AND UP0, UPT, UR47, 0x7f, UPT ;  /* 0x0000007f2f00788c */ /* 0x000fe4000bf06070 */
[----:B------:R-:W-:Y:S02]  /*18e0*/  ULEA UR4, UR5, UR6, 0x3 ;  /* 0x0000000605047291 */ /* 0x000fe4000f8e18ff */
[----:B------:R-:W-:Y:S02]  /*18f0*/  USHF.L.U32 UR11, UR45, 0x6, URZ ;  /* 0x000000062d0b7899 */ /* 0x000fe400080006ff */
[----:B------:R-:W-:Y:S01]  /*1900*/  ULEA UR35, UR46, UR44, 0x7 ;  /* 0x0000002c2e237291 */ /* 0x000fe2000f8e38ff */
[----:B------:R-:W-:-:S04]  /*1910*/  UMOV UR13, URZ ;  /* 0x000000ff000d7c82 */ /* 0x000fc80008000000 */
[----:B------:R1:W2:Y:S01]  /*1920*/  SYNCS.PHASECHK.TRANS64.TRYWAIT P0, [UR4+0x28], R0 ;  /* 0x00002800ff0075a7 */ /* 0x0002a20008001104 */
[----:B------:R-:W-:Y:S06]  /*1930*/  BRA.U !UP0, `(.L_x_25) ;  /* 0x0000000108bc7547 */ /* 0x000fec000b800000 */
[----:B------:R-:W-:Y:S01]  /*1940*/  UMOV UR7, URZ ;  /* 0x000000ff00077c82 */ /* 0x000fe20008000000 */
[----:B------:R-:W-:-:S05]  /*1950*/  UMOV UR4, UR5 ;  /* 0x0000000500047c82 */ /* 0x000fca0008000000 */
.L_x_31:
[----:B------:R-:W-:Y:S01]  /*1960*/  ULEA UR33, UR4, UR6, 0x3 ;  /* 0x0000000604217291 */ /* 0x000fe2000f8e18ff */
[----:B--2---:R-:W-:Y:S01]  /*1970*/  @!P3 MOV R2, 0x3000 ;  /* 0x000030000002b802 */ /* 0x004fe20000000f00 */
[----:B--2-4-:R-:W-:Y:S10]  /*1980*/  @P0 BRA `(.L_x_26) ;  /* 0x00000000000c0947 */ /* 0x014ff40003800000 */
[----:B------:R-:W-:-:S04]  /*1990*/  SHF.L.U32 R3, R12, 0x1f, RZ ;  /* 0x0000001f0c037819 */ /* 0x000fc800000006ff */
[----:B------:R-:W2:Y:S02]  /*19a0*/  SYNCS.PHASECHK.TRANS64.TRYWAIT P0, [UR33+0x28], R3 ;  /* 0x00002803ff0075a7 */ /* 0x000ea40008001121 */
[----:B--2---:R-:W-:Y:S05]  /*19b0*/  @!P0 BRA `(.L_x_27) ;  /* 0x0000005400c48947 */ /* 0x004fea0003800000 */
.L_x_26:
[----:B------:R2:W-:Y:S01]  /*19c0*/  @!P3 SYNCS.ARRIVE.TRANS64 RZ, [UR33], R2 ;  /* 0x00000002ffffb9a7 */ /* 0x0005e20008000021 */
[----:B------:R-:W-:-:S04]  /*19d0*/  ULOP3.LUT UR5, UR25, 0x2, URZ, 0xfc, !UPT ;  /* 0x0000000219057892 */ /* 0x000fc8000f8efcff */
[----:B------:R-:W-:-:S09]  /*19e0*/  UISETP.NE.AND UP0, UPT, UR5, 0x2, UPT ;  /* 0x000000020500788c */ /* 0x000fd2000bf05270 */
[----:B------:R-:W-:Y:S05]  /*19f0*/  BRA.U UP0, `(.L_x_28) ;  /* 0x0000000100047547 */ /* 0x000fea000b800000 */
[----:B------:R-:W-:Y:S05]  /*1a00*/  BPT.TRAP 0x1 ;  /* 0x000000040000795c */ /* 0x000fea0000300000 */
.L_x_28:
[----:B------:R-:W-:Y:S04]  /*1a10*/  BSSY.RECONVERGENT B0, `(.L_x_29) ;  /* 0x0000003000007945 */ /* 0x000fe80003800200 */
[----:B------:R-:W-:Y:S05]  /*1a20*/  @P2 BRA `(.L_x_30) ;  /* 0x0000000000042947 */ /* 0x000fea0003800000 */
[----:B------:R-:W-:Y:S05]  /*1a30*/  BPT.TRAP 0x1 ;  /* 0x000000040000795c */ /* 0x000fea0000300000 */
.L_x_30:
[----:B------:R-:W-:Y:S05]  /*1a40*/  BSYNC.RECONVERGENT B0 ;  /* 0x0000000000007941 */ /* 0x000fea0003800200 */
.L_x_29:
[----:B------:R-:W-:Y:S02]  /*1a50*/  UIADD3 UR5, UPT, UPT, UR4, 0x1, URZ ;  /* 0x0000000104057890 */ /* 0x000fe4000fffe0ff */
[----:B------:R-:W-:Y:S02]  /*1a60*/  ULEA UR32, UR4, UR24, 0xd ;  /* 0x0000001804207291 */ /* 0x000fe4000f8e68ff */
[----:B------:R-:W-:Y:S02]  /*1a70*/  UISETP.NE.AND UP0, UPT, UR5, 0x5, UPT ;  /* 0x000000050500788c */ /* 0x000fe4000bf05270 */
[----:B------:R-:W-:Y:S02]  /*1a80*/  UIADD3 UR16, UP1, UPT, UR28, 0x80, URZ ;  /* 0x000000801c107890 */ /* 0x000fe4000ff3e0ff */
[----:B------:R-:W-:Y:S02]  /*1a90*/  USEL UR9, URZ, 0x1, UP0 ;  /* 0x00000001ff097887 */ /* 0x000fe40008000000 */
[----:B------:R-:W-:-:S02]  /*1aa0*/  USEL UR5, UR5, URZ, UP0 ;  /* 0x000000ff05057287 */ /* 0x000fc40008000000 */
[----:B------:R-:W-:Y:S02]  /*1ab0*/  UIADD3 UR14, UP0, UPT, UR28, 0x180, URZ ;  /* 0x000001801c0e7890 */ /* 0x000fe4000ff1e0ff */
[----:B------:R-:W-:Y:S01]  /*1ac0*/  ULEA UR8, UR5, UR6, 0x3 ;  /* 0x0000000605087291 */ /* 0x000fe2000f8e18ff */
[----:B------:R-:W-:Y:S01]  /*1ad0*/  LOP3.LUT R12, R12, UR9, RZ, 0x3c, !PT ;  /* 0x000000090c0c7c12 */ /* 0x000fe2000f8e3cff */
[----:B------:R-:W-:Y:S02]  /*1ae0*/  USHF.L.U32 UR34, UR7, 0x6, URZ ;  /* 0x0000000607227899 */ /* 0x000fe400080006ff */
[----:B------:R-:W-:Y:S01]  /*1af0*/  UIADD3.X UR17, UPT, UPT, URZ, UR29, URZ, UP1, !UPT ;  /* 0x0000001dff117290 */ /* 0x000fe20008ffe4ff */
[----:B-1----:R-:W-:Y:S01]  /*1b00*/  SHF.L.U32 R0, R12, 0x1f, RZ ;  /* 0x0000001f0c007819 */ /* 0x002fe200000006ff */
[----:B------:R-:W-:Y:S02]  /*1b10*/  UIADD3 UR32, UPT, UPT, UR6, 0x4400, UR32 ;  /* 0x0000440006207890 */ /* 0x000fe4000fffe020 */
[----:B------:R-:W-:Y:S01]  /*1b20*/  UIADD3.X UR15, UPT, UPT, URZ, UR29, URZ, UP0, !UPT ;  /* 0x0000001dff0f7290 */ /* 0x000fe200087fe4ff */
[----:B------:R3:W4:Y:S01]  /*1b30*/  SYNCS.PHASECHK.TRANS64.TRYWAIT P0, [UR8+0x28], R0 ;  /* 0x00002800ff0075a7 */ /* 0x0007220008001108 */
[----:B------:R-:W-:Y:S01]  /*1b40*/  ULEA UR8, UR4, UR6, 0xc ;  /* 0x0000000604087291 */ /* 0x000fe2000f8e60ff */
[----:B------:R-:W-:Y:S01]  /*1b50*/  UMOV UR13, 0x30000 ;  /* 0x00030000000d7882 */ /* 0x000fe20000000000 */
[----:B------:R-:W-:-:S02]  /*1b60*/  UMOV UR18, 0x0 ;  /* 0x0000000000127882 */ /* 0x000fc40000000000 */
[----:B------:R-:W-:Y:S01]  /*1b70*/  UIADD3 UR8, UPT, UPT, UR8, 0xe400, URZ ;  /* 0x0000e40008087890 */ /* 0x000fe2000fffe0ff */
[----:B------:R-:W-:Y:S01]  /*1b80*/  UMOV UR19, 0x10000000 ;  /* 0x1000000000137882 */ /* 0x000fe20000000000 */
[----:B------:R-:W-:Y:S01]  /*1b90*/  UMOV UR12, UR36 ;  /* 0x00000024000c7c82 */ /* 0x000fe20008000000 */
[----:B------:R-:W-:Y:S01]  /*1ba0*/  UMOV UR9, UR33 ;  /* 0x0000002100097c82 */ /* 0x000fe20008000000 */
[----:B------:R-:W-:Y:S01]  /*1bb0*/  UMOV UR10, UR34 ;  /* 0x00000022000a7c82 */ /* 0x000fe20008000000 */
[----:B------:R1:W-:Y:S01]  /*1bc0*/  UTMALDG.3D.MULTICAST [UR32], [UR16], UR13, desc[UR18] ;  /* 0x00001220100073b4 */ /* 0x0003e2000801180d */
[----:B------:R-:W-:Y:S01]  /*1bd0*/  UIADD3 UR7, UPT, UPT, UR7, 0x1, URZ ;  /* 0x0000000107077890 */ /* 0x000fe2000fffe0ff */
[----:B------:R-:W-:-:S03]  /*1be0*/  UMOV UR4, UR5 ;  /* 0x0000000500047c82 */ /* 0x000fc60008000000 */
[----:B------:R-:W-:Y:S01]  /*1bf0*/  UISETP.NE.AND UP0, UPT, UR7, UR21, UPT ;  /* 0x000000150700728c */ /* 0x000fe2000bf05270 */
[----:B------:R3:W-:Y:S01]  /*1c00*/  UTMALDG.3D [UR8], [UR14], desc[UR18] ;  /* 0x000012080e0075b4 */ /* 0x0007e20008011000 */
[----:B-1----:R-:W-:-:S07]  /*1c10*/  UMOV UR13, UR21 ;  /* 0x00000015000d7c82 */ /* 0x002fce0008000000 */
[----:B---3--:R-:W-:Y:S05]  /*1c20*/  BRA.U UP0, `(.L_x_31) ;  /* 0xfffffffd004c7547 */ /* 0x008fea000b83ffff */
.L_x_25:
[----:B------:R-:W-:Y:S01]  /*1c30*/  ULEA UR4, UR5, UR6, 0x3 ;  /* 0x0000000605047291 */ /* 0x000fe2000f8e18ff */
[----:B-1----:R-:W-:Y:S01]  /*1c40*/  SHF.L.U32 R0, R12, 0x1f, RZ ;  /* 0x0000001f0c007819 */ /* 0x002fe200000006ff */
[----:B------:R-:W-:Y:S01]  /*1c50*/  @!P1 SYNCS.ARRIVE.TRANS64.A1T0 RZ, [UR6+0x68], RZ ;  /* 0x000068ffffff99a7 */ /* 0x000fe20008100006 */
[----:B------:R-:W-:-:S06]  /*1c60*/  UISETP.GT.AND UP0, UPT, UR42, UR41, UPT ;  /* 0x000000292a00728c */ /* 0x000fcc000bf04270 */
[----:B--2-4-:R1:W2:Y:S03]  /*1c70*/  SYNCS.PHASECHK.TRANS64.TRYWAIT P0, [UR4+0x28], R0 ;  /* 0x00002800ff0075a7 */ /* 0x0142a60008001104 */
[----:B------:R-:W-:Y:S05]  /*1c80*/  BRA.U !UP0, `(.L_x_32) ;  /* 0x0000000108c07547 */ /* 0x000fea000b800000 */
[----:B------:R-:W-:Y:S01]  /*1c90*/  UIADD3 UR26, UPT, UPT, UR43, UR13, URZ ;  /* 0x0000000d2b1a7290 */ /* 0x000fe2000fffe0ff */
[----:B------:R-:W-:-:S11]  /*1ca0*/  UMOV UR4, UR5 ;  /* 0x0000000500047c82 */ /* 0x000fd60008000000 */
.L_x_38:
[----:B------:R-:W-:Y:S01]  /*1cb0*/  ULEA UR17, UR4, UR6, 0x3 ;  /* 0x0000000604117291 */ /* 0x000fe2000f8e18ff */
[----:B--2---:R-:W-:Y:S01]  /*1cc0*/  @!P3 MOV R2, 0x3000 ;  /* 0x000030000002b802 */ /* 0x004fe20000000f00 */
[----:B--2-4-:R-:W-:Y:S10]  /*1cd0*/  @P0 BRA `(.L_x_33) ;  /* 0x00000000000c0947 */ /* 0x014ff40003800000 */
[----:B------:R-:W-:-:S04]  /*1ce0*/  SHF.L.U32 R3, R12, 0x1f, RZ ;  /* 0x0000001f0c037819 */ /* 0x000fc800000006ff */
[----:B------:R-:W2:Y:S02]  /*1cf0*/  SYNCS.PHASECHK.TRANS64.TRYWAIT P0, [UR17+0x28], R3 ;  /* 0x00002803ff0075a7 */ /* 0x000ea40008001111 */
[----:B--2---:R-:W-:Y:S05]  /*1d00*/  @!P0 BRA `(.L_x_34) ;  /* 0x0000005400088947 */ /* 0x004fea0003800000 */
.L_x_33:
[----:B------:R2:W-:Y:S01]  /*1d10*/  @!P3 SYNCS.ARRIVE.TRANS64 RZ, [UR17], R2 ;  /* 0x00000002ffffb9a7 */ /* 0x0005e20008000011 */
[----:B------:R-:W-:-:S04]  /*1d20*/  ULOP3.LUT UR5, UR25, 0x2, URZ, 0xfc, !UPT ;  /* 0x0000000219057892 */ /* 0x000fc8000f8efcff */
[----:B------:R-:W-:-:S09]  /*1d30*/  UISETP.NE.AND UP0, UPT, UR5, 0x2, UPT ;  /* 0x000000020500788c */ /* 0x000fd2000bf05270 */
[----:B------:R-:W-:Y:S05]  /*1d40*/  BRA.U UP0, `(.L_x_35) ;  /* 0x0000000100047547 */ /* 0x000fea000b800000 */
[----:B------:R-:W-:Y:S05]  /*1d50*/  BPT.TRAP 0x1 ;  /* 0x000000040000795c */ /* 0x000fea0000300000 */
.L_x_35:
[----:B------:R-:W-:Y:S04]  /*1d60*/  BSSY.RECONVERGENT B0, `(.L_x_36) ;  /* 0x0000003000007945 */ /* 0x000fe80003800200 */
[----:B------:R-:W-:Y:S05]  /*1d70*/  @P2 BRA `(.L_x_37) ;  /* 0x0000000000042947 */ /* 0x000fea0003800000 */
[----:B------:R-:W-:Y:S05]  /*1d80*/  BPT.TRAP 0x1 ;  /* 0x000000040000795c */ /* 0x000fea0000300000 */
.L_x_37:
[----:B------:R-:W-:Y:S05]  /*1d90*/  BSYNC.RECONVERGENT B0 ;  /* 0x0000000000007941 */ /* 0x000fea0003800200 */
.L_x_36:
[----:B------:R-:W-:Y:S02]  /*1da0*/  UIADD3 UR5, UPT, UPT, UR4, 0x1, URZ ;  /* 0x0000000104057890 */ /* 0x000fe4000fffe0ff */
[----:B------:R-:W-:Y:S02]  /*1db0*/  ULEA UR16, UR4, UR24, 0xd ;  /* 0x0000001804107291 */ /* 0x000fe4000f8e68ff */
[----:B------:R-:W-:Y:S02]  /*1dc0*/  UISETP.NE.AND UP0, UPT, UR5, 0x5, UPT ;  /* 0x000000050500788c */ /* 0x000fe4000bf05270 */
[----:B------:R-:W-:Y:S02]  /*1dd0*/  UIADD3 UR22, UP1, UPT, UR28, 0x80, URZ ;  /* 0x000000801c167890 */ /* 0x000fe4000ff3e0ff */
[----:B------:R-:W-:Y:S02]  /*1de0*/  USEL UR8, URZ, 0x1, UP0 ;  /* 0x00000001ff087887 */ /* 0x000fe40008000000 */
[----:B------:R-:W-:-:S02]  /*1df0*/  USEL UR5, UR5, URZ, UP0 ;  /* 0x000000ff05057287 */ /* 0x000fc40008000000 */
[----:B------:R-:W-:Y:S02]  /*1e00*/  UIADD3 UR14, UP0, UPT, UR28, 0x180, URZ ;  /* 0x000001801c0e7890 */ /* 0x000fe4000ff1e0ff */
[----:B------:R-:W-:Y:S01]  /*1e10*/  LOP3.LUT R12, R12, UR8, RZ, 0x3c, !PT ;  /* 0x000000080c0c7c12 */ /* 0x000fe2000f8e3cff */
[----:B------:R-:W-:Y:S02]  /*1e20*/  ULEA UR7, UR5, UR6, 0x3 ;  /* 0x0000000605077291 */ /* 0x000fe4000f8e18ff */
[----:B------:R-:W-:Y:S01]  /*1e30*/  ULEA UR8, UR4, UR6, 0xc ;  /* 0x0000000604087291 */ /* 0x000fe2000f8e60ff */
[----:B-1----:R-:W-:Y:S01]  /*1e40*/  SHF.L.U32 R0, R12, 0x1f, RZ ;  /* 0x0000001f0c007819 */ /* 0x002fe200000006ff */
[----:B------:R-:W-:Y:S02]  /*1e50*/  USHF.L.U32 UR18, UR13, 0x6, URZ ;  /* 0x000000060d127899 */ /* 0x000fe400080006ff */
[----:B------:R-:W-:Y:S02]  /*1e60*/  UIADD3 UR16, UPT, UPT, UR6, 0x4400, UR16 ;  /* 0x0000440006107890 */ /* 0x000fe4000fffe010 */
[----:B------:R-:W-:Y:S01]  /*1e70*/  UIADD3.X UR23, UPT, UPT, URZ, UR29, URZ, UP1, !UPT ;  /* 0x0000001dff177290 */ /* 0x000fe20008ffe4ff */
[----:B------:R3:W4:Y:S01]  /*1e80*/  SYNCS.PHASECHK.TRANS64.TRYWAIT P0, [UR7+0x28], R0 ;  /* 0x00002800ff0075a7 */ /* 0x0007220008001107 */
[----:B------:R-:W-:-:S02]  /*1e90*/  UIADD3 UR8, UPT, UPT, UR8, 0xe400, URZ ;  /* 0x0000e40008087890 */ /* 0x000fc4000fffe0ff */
[----:B------:R-:W-:Y:S01]  /*1ea0*/  UIADD3.X UR15, UPT, UPT, URZ, UR29, URZ, UP0, !UPT ;  /* 0x0000001dff0f7290 */ /* 0x000fe200087fe4ff */
[----:B------:R-:W-:Y:S01]  /*1eb0*/  UMOV UR7, 0x30000 ;  /* 0x0003000000077882 */ /* 0x000fe20000000000 */
[----:B------:R-:W-:Y:S01]  /*1ec0*/  UMOV UR30, 0x0 ;  /* 0x00000000001e7882 */ /* 0x000fe20000000000 */
[----:B------:R-:W-:Y:S01]  /*1ed0*/  UMOV UR31, 0x10000000 ;  /* 0x10000000001f7882 */ /* 0x000fe20000000000 */
[----:B------:R-:W-:Y:S01]  /*1ee0*/  UMOV UR19, UR35 ;  /* 0x0000002300137c82 */ /* 0x000fe20008000000 */
[----:B------:R-:W-:Y:S01]  /*1ef0*/  UMOV UR20, UR36 ;  /* 0x0000002400147c82 */ /* 0x000fe20008000000 */
[----:B------:R-:W-:Y:S01]  /*1f00*/  UMOV UR12, UR36 ;  /* 0x00000024000c7c82 */ /* 0x000fe20008000000 */
[----:B------:R-:W-:Y:S01]  /*1f10*/  UMOV UR9, UR17 ;  /* 0x0000001100097c82 */ /* 0x000fe20008000000 */
[----:B------:R-:W-:Y:S01]  /*1f20*/  UMOV UR10, UR18 ;  /* 0x00000012000a7c82 */ /* 0x000fe20008000000 */
[----:B------:R3:W-:Y:S01]  /*1f30*/  UTMALDG.3D.MULTICAST [UR16], [UR22], UR7, desc[UR30] ;  /* 0x00001e10160073b4 */ /* 0x0007e20008011807 */
[----:B------:R-:W-:Y:S01]  /*1f40*/  UIADD3 UR13, UPT, UPT, UR13, 0x1, URZ ;  /* 0x000000010d0d7890 */ /* 0x000fe2000fffe0ff */
[----:B------:R-:W-:-:S03]  /*1f50*/  UMOV UR4, UR5 ;  /* 0x0000000500047c82 */ /* 0x000fc60008000000 */
[----:B------:R-:W-:Y:S01]  /*1f60*/  UISETP.NE.AND UP0, UPT, UR13, UR26, UPT ;  /* 0x0000001a0d00728c */ /* 0x000fe2000bf05270 */
[----:B------:R3:W-:Y:S08]  /*1f70*/  UTMALDG.3D [UR8], [UR14], desc[UR30] ;  /* 0x00001e080e0075b4 */ /* 0x0007f00008011000 */
[----:B---3--:R-:W-:Y:S05]  /*1f80*/  BRA.U UP0, `(.L_x_38) ;  /* 0xfffffffd00487547 */ /* 0x008fea000b83ffff */
.L_x_32:
[C---:B------:R-:W-:Y:S01]  /*1f90*/  LEA R3, R11.reuse, UR6, 0x3 ;  /* 0x000000060b037c11 */ /* 0x040fe2000f8e18ff */
[----:B------:R-:W-:Y:S01]  /*1fa0*/  NOP ;  /* 0x0000000000007918 */ /* 0x000fe20000000000 */
[----:B-1----:R-:W-:Y:S02]  /*1fb0*/  SHF.L.U32 R0, R10, 0x1f, RZ ;  /* 0x0000001f0a007819 */ /* 0x002fe400000006ff */
[----:B------:R-:W-:Y:S02]  /*1fc0*/  LEA R4, R11, UR6, 0x4 ;  /* 0x000000060b047c11 */ /* 0x000fe4000f8e20ff */
[----:B--2-4-:R-:W1:Y:S02]  /*1fd0*/  SYNCS.PHASECHK.TRANS64.TRYWAIT P0, [R3+URZ+0x70], R0 ;  /* 0x00007000030075a7 */ /* 0x014e6400080011ff */
[----:B-1----:R-:W-:Y:S05]  /*1fe0*/  @!P0 BRA `(.L_x_39) ;  /* 0x0000005000688947 */ /* 0x002fea0003800000 */
.L_x_106:
[----:B------:R-:W2:Y:S01]  /*1ff0*/  LDS.128 R4, [R4+0x100] ;  /* 0x0001000004047984 */ /* 0x000ea20000000c00 */
[----:B------:R-:W-:Y:S01]  /*2000*/  UISETP.GE.AND UP0, UPT, UR40, 0x1, UPT ;  /* 0x000000012800788c */ /* 0x000fe2000bf06270 */
[----:B------:R-:W-:Y:S01]  /*2010*/  @!PT LDS RZ, [RZ] ;  /* 0x00000000fffff984 */ /* 0x000fe20000000800 */
[----:B------:R-:W-:Y:S01]  /*2020*/  @!PT LDS RZ, [RZ] ;  /* 0x00000000fffff984 */ /* 0x000fe20000000800 */
[----:B------:R-:W-:Y:S01]  /*2030*/  @!PT LDS RZ, [RZ] ;  /* 0x00000000fffff984 */ /* 0x000fe20000000800 */
[----:B------:R-:W-:Y:S01]  /*2040*/  @!PT LDS RZ, [RZ] ;  /* 0x00000000fffff984 */ /* 0x000fe20000000800 */
[----:B------:R3:W-:Y:S06]  /*2050*/  MEMBAR.ALL.CTA ;  /* 0x0000000000007992 */ /* 0x0007ec0000008000 */
[----:B---3--:R-:W3:Y:S01]  /*2060*/  FENCE.VIEW.ASYNC.S ;  /* 0x00000000000073c6 */ /* 0x008ee20000000000 */
[----:B--2---:R-:W-:-:S13]  /*2070*/  LOP3.LUT P0, RZ, R6, 0x1, RZ, 0xc0, !PT ;  /* 0x0000000106ff7812 */ /* 0x004fda000780c0ff */
[----:B---3--:R-:W-:Y:S01]  /*2080*/  VOTEU.ANY UP1, P0 ;  /* 0x0000000000ff7886 */ /* 0x008fe20000020100 */
[----:B------:R-:W-:-:S13]  /*2090*/  PLOP3.LUT P0, PT, PT, PT, UP1, 0x80, 0x8 ;  /* 0x000000000008781c */ /* 0x000fda0003f0f018 */
[----:B-1----:R-:W-:Y:S02]  /*20a0*/  @P0 LOP3.LUT R0, R5, 0xffff, RZ, 0xc0, !PT ;  /* 0x0000ffff05000812 */ /* 0x002fe400078ec0ff */
[----:B------:R-:W-:Y:S02]  /*20b0*/  @P0 MOV R2, R4 ;  /* 0x0000000400020202 */ /* 0x000fe40000000f00 */
[----:B------:R-:W-:Y:S01]  /*20c0*/  @P0 R2UR UR7, R0 ;  /* 0x00000000000702ca */ /* 0x000fe200000e0000 */
[----:B------:R-:W-:Y:S01]  /*20d0*/  VIADD R0, R3, 0x80 ;  /* 0x0000008003007836 */ /* 0x000fe20000000000 */
[----:B------:R-:W-:Y:S02]  /*20e0*/  @P0 SHF.R.U32.HI R4, RZ, 0x10, R5 ;  /* 0x00000010ff040819 */ /* 0x000fe40000011605 */
[----:B------:R-:W-:Y:S02]  /*20f0*/  @P0 R2UR UR8, R2 ;  /* 0x00000000020802ca */ /* 0x000fe400000e0000 */
[----:B------:R-:W-:-:S02]  /*2100*/  PRMT R0, RZ, 0x654, R0 ;  /* 0x00000654ff007816 */ /* 0x000fc40000000000 */
[----:B------:R-:W-:Y:S02]  /*2110*/  @P0 R2UR UR4, R4 ;  /* 0x00000000040402ca */ /* 0x000fe400000e0000 */
[----:B------:R1:W-:Y:S03]  /*2120*/  SYNCS.ARRIVE.TRANS64.RED.A1T0 RZ, [R0+URZ], RZ ;  /* 0x000000ff00ff79a7 */ /* 0x0003e600081004ff */
[----:B------:R-:W-:-:S04]  /*2130*/  @UP1 UMOV UR27, UR7 ;  /* 0x00000007001b1c82 */ /* 0x000fc80008000000 */
[----:B------:R-:W-:-:S04]  /*2140*/  @UP1 UMOV UR37, UR8 ;  /* 0x0000000800251c82 */ /* 0x000fc80008000000 */
[----:B------:R-:W-:Y:S01]  /*2150*/  @UP1 UMOV UR36, UR4 ;  /* 0x0000000400241c82 */ /* 0x000fe20008000000 */
[----:B------:R-:W-:Y:S05]  /*2160*/  BRA.U !UP0, `(.L_x_40) ;  /* 0x0000000108d47547 */ /* 0x000fea000b800000 */
[----:B------:R-:W2:Y:S01]  /*2170*/  LDCU.128 UR12, c[0x0][0xb10] ;  /* 0x00016200ff0c77ac */ /* 0x000ea20008000c00 */
[----:B------:R-:W3:Y:S01]  /*2180*/  LDCU UR26, c[0x0][0xb20] ;  /* 0x00016400ff1a77ac */ /* 0x000ee20008000800 */
[----:B------:R-:W4:Y:S01]  /*2190*/  LDCU UR20, c[0x0][0xb0c] ;  /* 0x00016180ff1477ac */ /* 0x000f220008000800 */
[----:B------:R-:W1:Y:S01]  /*21a0*/  LDCU.64 UR10, c[0x0][0xb28] ;  /* 0x00016500ff0a77ac */ /* 0x000e620008000a00 */
[----:B------:R-:W-:Y:S02]  /*21b0*/  UISETP.NE.AND UP3, UPT, UR40, 0x1, UPT ;  /* 0x000000012800788c */ /* 0x000fe4000bf65270 */
[----:B--2---:R-:W-:Y:S02]  /*21c0*/  UIMAD.WIDE.U32 UR16, UR38, UR15, URZ ;  /* 0x0000000f261072a5 */ /* 0x004fe4000f8e00ff */
[----:B------:R-:W-:Y:S02]  /*21d0*/  UIMAD.WIDE.U32 UR8, UR39, UR12, URZ ;  /* 0x0000000c270872a5 */ /* 0x000fe4000f8e00ff */
[----:B------:R-:W-:-:S02]  /*21e0*/  UISETP.NE.AND UP0, UPT, UR14, 0x1, UPT ;  /* 0x000000010e00788c */ /* 0x000fc4000bf05270 */
[----:B------:R-:W-:Y:S01]  /*21f0*/  UIMAD.WIDE.U32 UR22, UR27, UR15, URZ ;  /* 0x0000000f1b1672a5 */ /* 0x000fe2000f8e00ff */
[----:B------:R-:W-:Y:S02]  /*2200*/  UMOV UR16, UR17 ;  /* 0x0000001100107c82 */ /* 0x000fe40008000000 */
[----:B------:R-:W-:Y:S01]  /*2210*/  UMOV UR8, UR9 ;  /* 0x0000000900087c82 */ /* 0x000fe20008000000 */
[----:B---3--:R-:W-:Y:S02]  /*2220*/  USHF.R.U32.HI UR16, URZ, UR26, UR16 ;  /* 0x0000001aff107299 */ /* 0x008fe40008011610 */
[----:B----4-:R-:W-:Y:S02]  /*2230*/  UISETP.NE.AND UP2, UPT, UR20, 0x1, UPT ;  /* 0x000000011400788c */ /* 0x010fe4000bf45270 */
[----:B------:R-:W-:Y:S02]  /*2240*/  USHF.R.U32.HI UR8, URZ, UR13, UR8 ;  /* 0x0000000dff087299 */ /* 0x000fe40008011608 */
[----:B------:R-:W-:-:S02]  /*2250*/  USEL UR7, UR38, UR16, !UP0 ;  /* 0x0000001026077287 */ /* 0x000fc4000c000000 */
[----:B------:R-:W-:Y:S02]  /*2260*/  USEL UR8, UR39, UR8, !UP2 ;  /* 0x0000000827087287 */ /* 0x000fe4000d000000 */
[----:B-1----:R-:W-:Y:S01]  /*2270*/  UIMAD.WIDE.U32 UR16, UR7, UR10, URZ ;  /* 0x0000000a071072a5 */ /* 0x002fe2000f8e00ff */
[----:B------:R-:W-:Y:S01]  /*2280*/  UMOV UR4, UR23 ;  /* 0x0000001700047c82 */ /* 0x000fe20008000000 */
[----:B------:R-:W-:Y:S02]  /*2290*/  UIMAD.WIDE.U32 UR18, UR37, UR12, URZ ;  /* 0x0000000c251272a5 */ /* 0x000fe4000f8e00ff */
[----:B------:R-:W-:-:S03]  /*22a0*/  UIMAD.WIDE.U32 UR22, UR8, UR10, URZ ;  /* 0x0000000a081672a5 */ /* 0x000fc6000f8e00ff */
[----:B------:R-:W-:Y:S01]  /*22b0*/  UMOV UR16, UR17 ;  /* 0x0000001100107c82 */ /* 0x000fe20008000000 */
[----:B------:R-:W-:Y:S02]  /*22c0*/  USHF.R.U32.HI UR4, URZ, UR26, UR4 ;  /* 0x0000001aff047299 */ /* 0x000fe40008011604 */
[----:B------:R-:W-:Y:S01]  /*22d0*/  @UP3 USHF.R.U32.HI UR7, URZ, UR11, UR16 ;  /* 0x0000000bff073299 */ /* 0x000fe20008011610 */
[----:B------:R-:W-:Y:S01]  /*22e0*/  UMOV UR18, UR19 ;  /* 0x0000001300127c82 */ /* 0x000fe20008000000 */
[----:B------:R-:W-:Y:S01]  /*22f0*/  UMOV UR22, UR23 ;  /* 0x0000001700167c82 */ /* 0x000fe20008000000 */
[----:B------:R-:W-:Y:S02]  /*2300*/  USHF.R.U32.HI UR13, URZ, UR13, UR18 ;  /* 0x0000000dff0d7299 */ /* 0x000fe40008011612 */
[----:B------:R-:W-:Y:S02]  /*2310*/  USEL UR4, UR27, UR4, !UP0 ;  /* 0x000000041b047287 */ /* 0x000fe4000c000000 */
[----:B------:R-:W-:-:S02]  /*2320*/  @UP3 USHF.R.U32.HI UR8, URZ, UR11, UR22 ;  /* 0x0000000bff083299 */ /* 0x000fc40008011616 */
[----:B------:R-:W-:Y:S02]  /*2330*/  UIMAD UR9, UR40, UR7, URZ ;  /* 0x00000007280972a4 */ /* 0x000fe4000f8e02ff */
[----:B------:R-:W-:Y:S02]  /*2340*/  USEL UR7, UR37, UR13, !UP2 ;  /* 0x0000000d25077287 */ /* 0x000fe4000d000000 */
[----:B------:R-:W-:Y:S02]  /*2350*/  UIMAD UR12, UR40, UR8, URZ ;  /* 0x00000008280c72a4 */ /* 0x000fe4000f8e02ff */
[----:B------:R-:W-:Y:S02]  /*2360*/  UISETP.GE.AND UP0, UPT, UR4, UR9, UPT ;  /* 0x000000090400728c */ /* 0x000fe4000bf06270 */
[----:B------:R-:W-:Y:S02]  /*2370*/  UIMAD.WIDE.U32 UR16, UR4, UR10, URZ ;  /* 0x0000000a041072a5 */ /* 0x000fe4000f8e00ff */
[----:B------:R-:W-:-:S02]  /*2380*/  UISETP.GE.OR UP0, UPT, UR7, UR12, UP0 ;  /* 0x0000000c0700728c */ /* 0x000fc40008706670 */
        /* <DEDUP_REMOVED lines=19> */
.L_x_40:
[----:B------:R-:W2:Y:S02]  /*24c0*/  LDCU UR4, c[0x0][0xb30] ;  /* 0x00016600ff0477ac */ /* 0x000ea40008000800 */
[----:B--2---:R-:W-:-:S09]  /*24d0*/  UISETP.NE.AND UP0, UPT, UR4, 0x1, UPT ;  /* 0x000000010400788c */ /* 0x004fd2000bf05270 */
[----:B------:R-:W-:Y:S05]  /*24e0*/  BRA.U UP0, `(.L_x_41) ;  /* 0x0000000100447547 */ /* 0x000fea000b800000 */
[----:B------:R-:W2:Y:S01]  /*24f0*/  LDCU.128 UR12, c[0x0][0xb10] ;  /* 0x00016200ff0c77ac */ /* 0x000ea20008000c00 */
[----:B------:R-:W3:Y:S01]  /*2500*/  LDCU UR16, c[0x0][0xb0c] ;  /* 0x00016180ff1077ac */ /* 0x000ee20008000800 */
[----:B------:R-:W4:Y:S01]  /*2510*/  LDCU UR17, c[0x0][0xb20] ;  /* 0x00016400ff1177ac */ /* 0x000f220008000800 */
[----:B--2---:R-:W-:Y:S02]  /*2520*/  UIMAD.WIDE.U32 UR10, UR37, UR12, URZ ;  /* 0x0000000c250a72a5 */ /* 0x004fe4000f8e00ff */
[----:B------:R-:W-:Y:S02]  /*2530*/  UIMAD.WIDE.U32 UR8, UR27, UR15, URZ ;  /* 0x0000000f1b0872a5 */ /* 0x000fe4000f8e00ff */
[----:B---3--:R-:W-:Y:S02]  /*2540*/  UISETP.NE.AND UP2, UPT, UR16, 0x1, UPT ;  /* 0x000000011000788c */ /* 0x008fe4000bf45270 */
[----:B------:R-:W-:Y:S01]  /*2550*/  UISETP.NE.AND UP0, UPT, UR14, 0x1, UPT ;  /* 0x000000010e00788c */ /* 0x000fe2000bf05270 */
[----:B------:R-:W-:-:S02]  /*2560*/  UMOV UR7, UR11 ;  /* 0x0000000b00077c82 */ /* 0x000fc40008000000 */
[----:B------:R-:W-:Y:S01]  /*2570*/  UMOV UR4, UR9 ;  /* 0x0000000900047c82 */ /* 0x000fe20008000000 */
[----:B------:R-:W-:Y:S02]  /*2580*/  USHF.R.U32.HI UR7, URZ, UR13, UR7 ;  /* 0x0000000dff077299 */ /* 0x000fe40008011607 */
[----:B----4-:R-:W-:Y:S02]  /*2590*/  USHF.R.U32.HI UR4, URZ, UR17, UR4 ;  /* 0x00000011ff047299 */ /* 0x010fe40008011604 */
[----:B------:R-:W-:Y:S02]  /*25a0*/  USEL UR7, UR37, UR7, !UP2 ;  /* 0x0000000725077287 */ /* 0x000fe4000d000000 */
[----:B------:R-:W-:-:S04]  /*25b0*/  USEL UR4, UR27, UR4, !UP0 ;  /* 0x000000041b047287 */ /* 0x000fc8000c000000 */
[----:B------:R-:W-:Y:S02]  /*25c0*/  UIADD3 UR8, UPT, UPT, UR7, -UR4, URZ ;  /* 0x8000000407087290 */ /* 0x000fe4000fffe0ff */
[----:B------:R-:W-:Y:S02]  /*25d0*/  UIADD3 UR4, UPT, UPT, -UR7, UR4, URZ ;  /* 0x0000000407047290 */ /* 0x000fe4000fffe1ff */
[----:B------:R-:W-:Y:S02]  /*25e0*/  UIMAD UR27, UR8, UR14, UR27 ;  /* 0x0000000e081b72a4 */ /* 0x000fe4000f8e021b */
[----:B------:R-:W-:-:S12]  /*25f0*/  UIMAD UR37, UR4, UR16, UR37 ;  /* 0x00000010042572a4 */ /* 0x000fd8000f8e0225 */
.L_x_41:
[----:B------:R-:W-:Y:S01]  /*2600*/  VIADD R11, R11, 0x1 ;  /* 0x000000010b0b7836 */ /* 0x000fe20000000000 */
[----:B------:R-:W-:Y:S01]  /*2610*/  PLOP3.LUT P1, PT, PT, PT, PT, 0x80, 0x8 ;  /* 0x000000000008781c */ /* 0x000fe20003f2f070 */
[----:B------:R-:W-:Y:S02]  /*2620*/  UIADD3 UR46, UPT, UPT, UR37, UR60, URZ ;  /* 0x0000003c252e7290 */ /* 0x000fe4000fffe0ff */
[----:B------:R-:W-:Y:S01]  /*2630*/  UIADD3 UR45, UPT, UPT, UR27, UR57, URZ ;  /* 0x000000391b2d7290 */ /* 0x000fe2000fffe0ff */
[----:B------:R-:W-:-:S04]  /*2640*/  ISETP.NE.AND P0, PT, R11, 0x2, PT ;  /* 0x000000020b00780c */ /* 0x000fc80003f05270 */
[----:B-1----:R-:W-:Y:S02]  /*2650*/  SEL R0, RZ, 0x1, P0 ;  /* 0x00000001ff007807 */ /* 0x002fe40000000000 */
[----:B------:R-:W-:Y:S02]  /*2660*/  SEL R11, R11, RZ, P0 ;  /* 0x000000ff0b0b7207 */ /* 0x000fe40000000000 */
[----:B------:R-:W-:Y:S01]  /*2670*/  LOP3.LUT R10, R10, R0, RZ, 0x3c, !PT ;  /* 0x000000000a0a7212 */ /* 0x000fe200078e3cff */
[----:B------:R-:W-:Y:S06]  /*2680*/  BRA.U UP1, `(.L_x_42) ;  /* 0xfffffff101447547 */ /* 0x000fec000b83ffff */
[----:B------:R-:W-:Y:S01]  /*2690*/  UIADD3 UR7, UPT, UPT, UR6, 0x28, URZ ;  /* 0x0000002806077890 */ /* 0x000fe2000fffe0ff */
[----:B------:R-:W-:-:S03]  /*26a0*/  SHF.L.U32 R2, R12, 0x1f, RZ ;  /* 0x0000001f0c027819 */ /* 0x000fc600000006ff */
[----:B------:R-:W-:-:S09]  /*26b0*/  ULEA UR4, UR5, UR7, 0x3 ;  /* 0x0000000705047291 */ /* 0x000fd2000f8e18ff */
[----:B------:R-:W1:Y:S02]  /*26c0*/  SYNCS.PHASECHK.TRANS64.TRYWAIT P0, [UR4], R2 ;  /* 0x00000002ff0075a7 */ /* 0x000e640008001104 */
[----:B-1----:R-:W-:Y:S05]  /*26d0*/  @!P0 BRA `(.L_x_43) ;  /* 0x0000004800c08947 */ /* 0x002fea0003800000 */
.L_x_108:
[----:B------:R-:W-:-:S04]  /*26e0*/  UIADD3 UR4, UPT, UPT, UR5, 0x1, URZ ;  /* 0x0000000105047890 */ /* 0x000fc8000fffe0ff */
[----:B------:R-:W-:-:S04]  /*26f0*/  UISETP.NE.AND UP0, UPT, UR4, 0x5, UPT ;  /* 0x000000050400788c */ /* 0x000fc8000bf05270 */
[----:B------:R-:W-:Y:S02]  /*2700*/  USEL UR6, URZ, 0x1, UP0 ;  /* 0x00000001ff067887 */ /* 0x000fe40008000000 */
[----:B------:R-:W-:-:S04]  /*2710*/  USEL UR4, UR4, URZ, UP0 ;  /* 0x000000ff04047287 */ /* 0x000fc80008000000 */
[----:B------:R-:W-:Y:S01]  /*2720*/  ULEA UR5, UR4, UR7, 0x3 ;  /* 0x0000000704057291 */ /* 0x000fe2000f8e18ff */
[----:B-1----:R-:W-:-:S04]  /*2730*/  LOP3.LUT R2, R12, UR6, RZ, 0x3c, !PT ;  /* 0x000000060c027c12 */ /* 0x002fc8000f8e3cff */
[----:B------:R-:W-:-:S04]  /*2740*/  SHF.L.U32 R3, R2, 0x1f, RZ ;  /* 0x0000001f02037819 */ /* 0x000fc800000006ff */
[----:B------:R-:W1:Y:S02]  /*2750*/  SYNCS.PHASECHK.TRANS64.TRYWAIT P0, [UR5], R3 ;  /* 0x00000003ff0075a7 */ /* 0x000e640008001105 */
[----:B-1----:R-:W-:Y:S05]  /*2760*/  @!P0 BRA `(.L_x_44) ;  /* 0x0000004800b48947 */ /* 0x002fea0003800000 */
.L_x_110:
[----:B------:R-:W-:-:S04]  /*2770*/  UIADD3 UR4, UPT, UPT, UR4, 0x1, URZ ;  /* 0x0000000104047890 */ /* 0x000fc8000fffe0ff */
[----:B------:R-:W-:-:S04]  /*2780*/  UISETP.NE.AND UP0, UPT, UR4, 0x5, UPT ;  /* 0x000000050400788c */ /* 0x000fc8000bf05270 */
[----:B------:R-:W-:Y:S02]  /*2790*/  USEL UR6, URZ, 0x1, UP0 ;  /* 0x00000001ff067887 */ /* 0x000fe40008000000 */
[----:B------:R-:W-:-:S04]  /*27a0*/  USEL UR4, UR4, URZ, UP0 ;  /* 0x000000ff04047287 */ /* 0x000fc80008000000 */
[----:B------:R-:W-:Y:S01]  /*27b0*/  ULEA UR5, UR4, UR7, 0x3 ;  /* 0x0000000704057291 */ /* 0x000fe2000f8e18ff */
[----:B------:R-:W-:-:S04]  /*27c0*/  LOP3.LUT R2, R2, UR6, RZ, 0x3c, !PT ;  /* 0x0000000602027c12 */ /* 0x000fc8000f8e3cff */
[----:B-1----:R-:W-:-:S04]  /*27d0*/  SHF.L.U32 R3, R2, 0x1f, RZ ;  /* 0x0000001f02037819 */ /* 0x002fc800000006ff */
[----:B------:R-:W1:Y:S02]  /*27e0*/  SYNCS.PHASECHK.TRANS64.TRYWAIT P0, [UR5], R3 ;  /* 0x00000003ff0075a7 */ /* 0x000e640008001105 */
[----:B-1----:R-:W-:Y:S05]  /*27f0*/  @!P0 BRA `(.L_x_45) ;  /* 0x0000004800a88947 */ /* 0x002fea0003800000 */
.L_x_112:
        /* <DEDUP_REMOVED lines=9> */
.L_x_114:
[----:B------:R-:W-:-:S04]  /*2890*/  UIADD3 UR4, UPT, UPT, UR4, 0x1, URZ ;  /* 0x0000000104047890 */ /* 0x000fc8000fffe0ff */
[----:B------:R-:W-:-:S04]  /*28a0*/  UISETP.NE.AND UP0, UPT, UR4, 0x5, UPT ;  /* 0x000000050400788c */ /* 0x000fc8000bf05270 */
[----:B------:R-:W-:Y:S02]  /*28b0*/  USEL UR5, URZ, 0x1, UP0 ;  /* 0x00000001ff057887 */ /* 0x000fe40008000000 */
[----:B------:R-:W-:-:S04]  /*28c0*/  USEL UR4, UR4, URZ, UP0 ;  /* 0x000000ff04047287 */ /* 0x000fc80008000000 */
[----:B------:R-:W-:Y:S01]  /*28d0*/  ULEA UR4, UR4, UR7, 0x3 ;  /* 0x0000000704047291 */ /* 0x000fe2000f8e18ff */
[----:B------:R-:W-:-:S04]  /*28e0*/  LOP3.LUT R2, R2, UR5, RZ, 0x3c, !PT ;  /* 0x0000000502027c12 */ /* 0x000fc8000f8e3cff */
[----:B------:R-:W-:Y:S01]  /*28f0*/  SHF.L.U32 R2, R2, 0x1f, RZ ;  /* 0x0000001f02027819 */ /* 0x000fe200000006ff */
[----:B-1----:R-:W-:-:S07]  /*2900*/  IMAD.U32 R0, RZ, RZ, UR4 ;  /* 0x00000004ff007e24 */ /* 0x002fce000f8e00ff */
.L_x_47:
[----:B-1----:R1:W2:Y:S02]  /*2910*/  SYNCS.PHASECHK.TRANS64.TRYWAIT P0, [R0+URZ], R2 ;  /* 0x00000002000075a7 */ /* 0x0022a400080011ff */
[----:B--2---:R-:W-:Y:S05]  /*2920*/  @!P0 NANOSLEEP.SYNCS 0x989680 ;  /* 0x009896800000895d */ /* 0x004fea0003900000 */
[----:B------:R-:W2:Y:S02]  /*2930*/  @!P0 SYNCS.PHASECHK.TRANS64 P0, [R0+URZ], R2 ;  /* 0x00000002000085a7 */ /* 0x000ea400080010ff */
[----:B--2---:R-:W-:Y:S05]  /*2940*/  @P0 EXIT ;  /* 0x000000000000094d */ /* 0x004fea0003800000 */
[----:B------:R-:W-:Y:S05]  /*2950*/  BRA `(.L_x_47) ;  /* 0xfffffffc00ec7947 */ /* 0x000fea000383ffff */
.L_x_22:
[----:B------:R-:W-:-:S04]  /*2960*/  UISETP.NE.AND UP0, UPT, UR48, URZ, UPT ;  /* 0x000000ff3000728c */ /* 0x000fc8000bf05270 */
[----:B------:R-:W-:-:S09]  /*2970*/  UISETP.NE.OR UP0, UPT, UR22, 0x1, UP0 ;  /* 0x000000011600788c */ /* 0x000fd20008705670 */
[----:B------:R-:W-:Y:S05]  /*2980*/  BRA.U UP0, `(.L_x_48) ;  /* 0x0000000500487547 */ /* 0x000fea000b800000 */
[----:B------:R-:W-:Y:S01]  /*2990*/  ISETP.GE.U32.AND P2, PT, R0, 0x2, PT ;  /* 0x000000020000780c */ /* 0x000fe20003f46070 */
[----:B------:R-:W-:Y:S01]  /*29a0*/  IMAD.MOV.U32 R12, RZ, RZ, 0x1 ;  /* 0x00000001ff0c7424 */ /* 0x000fe200078e00ff */
[----:B------:R-:W-:Y:S02]  /*29b0*/  CS2R R10, SRZ ;  /* 0x00000000000a7805 */ /* 0x000fe4000001ff00 */
[----:B------:R-:W-:Y:S01]  /*29c0*/  CS2R R8, SRZ ;  /* 0x0000000000087805 */ /* 0x000fe2000001ff00 */
[----:B------:R-:W-:Y:S01]  /*29d0*/  UMOV UR6, 0x400 ;  /* 0x0000040000067882 */ /* 0x000fe20000000000 */
[----:B------:R-:W-:Y:S01]  /*29e0*/  UMOV UR5, URZ ;  /* 0x000000ff00057c82 */ /* 0x000fe20008000000 */
[----:B------:R-:W-:-:S12]  /*29f0*/  ULEA UR6, UR48, UR6, 0x18 ;  /* 0x0000000630067291 */ /* 0x000fd8000f8ec0ff */
.L_x_52:
[----:B------:R-:W-:Y:S02]  /*2a00*/  LEA R2, R8, UR6, 0x3 ;  /* 0x0000000608027c11 */ /* 0x000fe4000f8e18ff */
[----:B------:R-:W-:-:S03]  /*2a10*/  SHF.L.U32 R4, R9, 0x1f, RZ ;  /* 0x0000001f09047819 */ /* 0x000fc600000006ff */
[----:B------:R-:W-:Y:S01]  /*2a20*/  VIADD R5, R2, 0xe0 ;  /* 0x000000e002057836 */ /* 0x000fe20000000000 */
[----:B------:R-:W1:Y:S02]  /*2a30*/  SYNCS.PHASECHK.TRANS64.TRYWAIT P0, [R2+URZ+0xd0], R4 ;  /* 0x0000d004020075a7 */ /* 0x000e6400080011ff */
[----:B-1----:R-:W-:Y:S05]  /*2a40*/  @!P0 BRA `(.L_x_49) ;  /* 0x0000004800448947 */ /* 0x002fea0003800000 */
.L_x_115:
[----:B------:R-:W-:Y:S01]  /*2a50*/  ULEA UR4, UR5, UR6, 0x3 ;  /* 0x0000000605047291 */ /* 0x000fe2000f8e18ff */
[----:B-1----:R-:W-:Y:S01]  /*2a60*/  PRMT R2, RZ, 0x654, R5 ;  /* 0x00000654ff027816 */ /* 0x002fe20000000005 */
[----:B------:R-:W-:Y:S01]  /*2a70*/  @!P2 IMAD.MOV.U32 R4, RZ, RZ, 0x10 ;  /* 0x00000010ff04a424 */ /* 0x000fe200078e00ff */
[----:B------:R-:W-:Y:S01]  /*2a80*/  SHF.L.U32 R5, R12, 0x1f, RZ ;  /* 0x0000001f0c057819 */ /* 0x000fe200000006ff */
[----:B------:R-:W-:Y:S01]  /*2a90*/  UIADD3 UR7, UPT, UPT, UR4, 0x70, URZ ;  /* 0x0000007004077890 */ /* 0x000fe2000fffe0ff */
[----:B------:R1:W-:Y:S05]  /*2aa0*/  SYNCS.ARRIVE.TRANS64.RED.A1T0 RZ, [R2+URZ], RZ ;  /* 0x000000ff02ff79a7 */ /* 0x0003ea00081004ff */
[----:B------:R-:W-:Y:S01]  /*2ab0*/  IMAD.U32 R6, RZ, RZ, UR7 ;  /* 0x00000007ff067e24 */ /* 0x000fe2000f8e00ff */
[----:B------:R-:W2:Y:S04]  /*2ac0*/  SYNCS.PHASECHK.TRANS64.TRYWAIT P0, [UR4+0x80], R5 ;  /* 0x00008005ff0075a7 */ /* 0x000ea80008001104 */
[----:B------:R-:W-:Y:S01]  /*2ad0*/  PRMT R6, R0, 0x654, R6 ;  /* 0x0000065400067816 */ /* 0x000fe20000000006 */
[----:B-12---:R-:W-:Y:S06]  /*2ae0*/  @!P0 BRA `(.L_x_50) ;  /* 0x0000004800308947 */ /* 0x006fec0003800000 */
.L_x_117:
[----:B------:R-:W-:Y:S01]  /*2af0*/  ULEA UR8, UR5, UR6, 0x4 ;  /* 0x0000000605087291 */ /* 0x000fe2000f8e20ff */
[----:B------:R-:W-:Y:S01]  /*2b00*/  SEL R3, R6, R3, !P2 ;  /* 0x0000000306037207 */ /* 0x000fe20005000000 */
[----:B------:R-:W-:Y:S01]  /*2b10*/  UIADD3 UR9, UPT, UPT, UR4, 0x70, URZ ;  /* 0x0000007004097890 */ /* 0x000fe2000fffe0ff */
[----:B-1----:R-:W-:Y:S01]  /*2b20*/  LEA R2, R11, UR6, 0x3 ;  /* 0x000000060b027c11 */ /* 0x002fe2000f8e18ff */
[----:B------:R-:W-:Y:S01]  /*2b30*/  UIADD3 UR8, UPT, UPT, UR8, 0x100, URZ ;  /* 0x0000010008087890 */ /* 0x000fe2000fffe0ff */
[----:B------:R1:W-:Y:S01]  /*2b40*/  @!P2 SYNCS.ARRIVE.TRANS64.RED RZ, [R3+URZ], R4 ;  /* 0x0000000403ffa9a7 */ /* 0x0003e200080004ff */
[----:B------:R-:W-:Y:S01]  /*2b50*/  UIADD3 UR4, UPT, UPT, UR5, 0x1, URZ ;  /* 0x0000000105047890 */ /* 0x000fe2000fffe0ff */
[----:B------:R-:W-:-:S03]  /*2b60*/  VIADD R8, R8, 0x1 ;  /* 0x0000000108087836 */ /* 0x000fc60000000000 */
[----:B------:R-:W-:Y:S02]  /*2b70*/  UISETP.NE.AND UP0, UPT, UR4, 0x2, UPT ;  /* 0x000000020400788c */ /* 0x000fe4000bf05270 */
[----:B------:R-:W-:Y:S01]  /*2b80*/  ISETP.NE.AND P0, PT, R8, 0x2, PT ;  /* 0x000000020800780c */ /* 0x000fe20003f05270 */
[----:B------:R-:W-:Y:S06]  /*2b90*/  UGETNEXTWORKID.BROADCAST [UR8], [UR9] ;  /* 0x00000000080073ca */ /* 0x000fec0008000100 */
[----:B------:R-:W-:Y:S02]  /*2ba0*/  USEL UR7, URZ, 0x1, UP0 ;  /* 0x00000001ff077887 */ /* 0x000fe40008000000 */
[----:B------:R-:W-:-:S04]  /*2bb0*/  USEL UR5, UR4, URZ, UP0 ;  /* 0x000000ff04057287 */ /* 0x000fc80008000000 */
[----:B------:R-:W-:Y:S02]  /*2bc0*/  LOP3.LUT R12, R12, UR7, RZ, 0x3c, !PT ;  /* 0x000000070c0c7c12 */ /* 0x000fe4000f8e3cff */
[----:B-1----:R-:W-:-:S04]  /*2bd0*/  SHF.L.U32 R4, R10, 0x1f, RZ ;  /* 0x0000001f0a047819 */ /* 0x002fc800000006ff */
[----:B------:R-:W1:Y:S02]  /*2be0*/  SYNCS.PHASECHK.TRANS64.TRYWAIT P1, [R2+URZ+0x70], R4 ;  /* 0x00007004020075a7 */ /* 0x000e6400080211ff */
[----:B-1----:R-:W-:Y:S05]  /*2bf0*/  @!P1 BRA `(.L_x_51) ;  /* 0x0000004800049947 */ /* 0x002fea0003800000 */
.L_x_118:
[C---:B-1----:R-:W-:Y:S01]  /*2c00*/  LEA R4, R11.reuse, UR6, 0x4 ;  /* 0x000000060b047c11 */ /* 0x042fe2000f8e20ff */
[----:B------:R-:W-:Y:S01]  /*2c10*/  VIADD R2, R2, 0x80 ;  /* 0x0000008002027836 */ /* 0x000fe20000000000 */
[----:B------:R-:W-:Y:S01]  /*2c20*/  SEL R8, R8, RZ, P0 ;  /* 0x000000ff08087207 */ /* 0x000fe20000000000 */
[----:B------:R-:W-:-:S03]  /*2c30*/  VIADD R11, R11, 0x1 ;  /* 0x000000010b0b7836 */ /* 0x000fc60000000000 */
[----:B------:R-:W1:Y:S01]  /*2c40*/  LDS.128 R4, [R4+0x100] ;  /* 0x0001000004047984 */ /* 0x000e620000000c00 */
[----:B------:R-:W-:Y:S02]  /*2c50*/  PRMT R2, RZ, 0x654, R2 ;  /* 0x00000654ff027816 */ /* 0x000fe40000000002 */
[C---:B------:R-:W-:Y:S01]  /*2c60*/  ISETP.NE.AND P1, PT, R11.reuse, 0x2, PT ;  /* 0x000000020b00780c */ /* 0x040fe20003f25270 */
[----:B------:R-:W-:Y:S01]  /*2c70*/  @!PT LDS RZ, [RZ] ;  /* 0x00000000fffff984 */ /* 0x000fe20000000800 */
[----:B------:R-:W-:Y:S01]  /*2c80*/  @!PT LDS RZ, [RZ] ;  /* 0x00000000fffff984 */ /* 0x000fe20000000800 */
[----:B------:R-:W-:Y:S01]  /*2c90*/  @!PT LDS RZ, [RZ] ;  /* 0x00000000fffff984 */ /* 0x000fe20000000800 */
[----:B------:R-:W-:Y:S01]  /*2ca0*/  @!PT LDS RZ, [RZ] ;  /* 0x00000000fffff984 */ /* 0x000fe20000000800 */
[----:B------:R2:W-:Y:S06]  /*2cb0*/  MEMBAR.ALL.CTA ;  /* 0x0000000000007992 */ /* 0x0005ec0000008000 */
[----:B--2---:R-:W2:Y:S01]  /*2cc0*/  FENCE.VIEW.ASYNC.S ;  /* 0x00000000000073c6 */ /* 0x004ea20000000000 */
[----:B------:R-:W-:Y:S01]  /*2cd0*/  SEL R11, R11, RZ, P1 ;  /* 0x000000ff0b0b7207 */ /* 0x000fe20000800000 */
[----:B--2---:R2:W-:Y:S01]  /*2ce0*/  SYNCS.ARRIVE.TRANS64.RED.A1T0 RZ, [R2+URZ], RZ ;  /* 0x000000ff02ff79a7 */ /* 0x0045e200081004ff */
[----:B-1----:R-:W-:-:S02]  /*2cf0*/  LOP3.LUT P3, RZ, R6, 0x1, RZ, 0xc0, !PT ;  /* 0x0000000106ff7812 */ /* 0x002fc4000786c0ff */
[----:B------:R-:W-:-:S04]  /*2d00*/  SEL R4, RZ, 0x1, P1 ;  /* 0x00000001ff047807 */ /* 0x000fc80000800000 */
[----:B------:R-:W-:Y:S02]  /*2d10*/  LOP3.LUT R10, R10, R4, RZ, 0x3c, !PT ;  /* 0x000000040a0a7212 */ /* 0x000fe400078e3cff */
[----:B--2---:R-:W-:-:S04]  /*2d20*/  SEL R2, RZ, 0x1, P0 ;  /* 0x00000001ff027807 */ /* 0x004fc80000000000 */
[----:B------:R-:W-:Y:S01]  /*2d30*/  LOP3.LUT R9, R9, R2, RZ, 0x3c, !PT ;  /* 0x0000000209097212 */ /* 0x000fe200078e3cff */
[----:B------:R-:W-:Y:S06]  /*2d40*/  @P3 BRA `(.L_x_52) ;  /* 0xfffffffc002c3947 */ /* 0x000fec000383ffff */
[----:B------:R-:W-:Y:S01]  /*2d50*/  ULEA UR4, UR5, UR6, 0x3 ;  /* 0x0000000605047291 */ /* 0x000fe2000f8e18ff */
[----:B------:R-:W-:-:S08]  /*2d60*/  SHF.L.U32 R2, R12, 0x1f, RZ ;  /* 0x0000001f0c027819 */ /* 0x000fd000000006ff */
[----:B------:R-:W1:Y:S02]  /*2d70*/  SYNCS.PHASECHK.TRANS64 P0, [UR4+0x80], R2 ;  /* 0x00008002ff0075a7 */ /* 0x000e640008001004 */
[----:B-1----:R-:W-:Y:S05]  /*2d80*/  @P0 BRA `(.L_x_53) ;  /* 0x0000000000080947 */ /* 0x002fea0003800000 */
[----:B------:R-:W1:Y:S02]  /*2d90*/  SYNCS.PHASECHK.TRANS64.TRYWAIT P0, [UR4+0x80], R2 ;  /* 0x00008002ff0075a7 */ /* 0x000e640008001104 */
[----:B-1----:R-:W-:Y:S05]  /*2da0*/  @!P0 BRA `(.L_x_54) ;  /* 0x0000004400ac8947 */ /* 0x002fea0003800000 */
.L_x_53:
[----:B------:R-:W-:-:S04]  /*2db0*/  UIADD3 UR7, UPT, UPT, UR5, 0x1, URZ ;  /* 0x0000000105077890 */ /* 0x000fc8000fffe0ff */
[----:B------:R-:W-:-:S04]  /*2dc0*/  UISETP.NE.AND UP0, UPT, UR7, 0x2, UPT ;  /* 0x000000020700788c */ /* 0x000fc8000bf05270 */
[----:B------:R-:W-:Y:S02]  /*2dd0*/  USEL UR8, URZ, 0x1, UP0 ;  /* 0x00000001ff087887 */ /* 0x000fe40008000000 */
[----:B------:R-:W-:-:S04]  /*2de0*/  USEL UR7, UR7, URZ, UP0 ;  /* 0x000000ff07077287 */ /* 0x000fc80008000000 */
[----:B------:R-:W-:Y:S01]  /*2df0*/  ULEA UR7, UR7, UR6, 0x3 ;  /* 0x0000000607077291 */ /* 0x000fe2000f8e18ff */
[----:B-1----:R-:W-:-:S04]  /*2e00*/  LOP3.LUT R2, R12, UR8, RZ, 0x3c, !PT ;  /* 0x000000080c027c12 */ /* 0x002fc8000f8e3cff */
[----:B------:R-:W-:-:S04]  /*2e10*/  SHF.L.U32 R0, R2, 0x1f, RZ ;  /* 0x0000001f02007819 */ /* 0x000fc800000006ff */
[----:B------:R-:W1:Y:S02]  /*2e20*/  SYNCS.PHASECHK.TRANS64 P0, [UR7+0x80], R0 ;  /* 0x00008000ff0075a7 */ /* 0x000e640008001007 */
[----:B-1----:R-:W-:Y:S05]  /*2e30*/  @P0 EXIT ;  /* 0x000000000000094d */ /* 0x002fea0003800000 */
[----:B------:R-:W-:Y:S02]  /*2e40*/  SHF.L.U32 R2, R2, 0x1f, RZ ;  /* 0x0000001f02027819 */ /* 0x000fe400000006ff */
[----:B------:R-:W-:-:S07]  /*2e50*/  MOV R0, UR7 ;  /* 0x0000000700007c02 */ /* 0x000fce0008000f00 */
.L_x_55:
[----:B-1----:R1:W2:Y:S02]  /*2e60*/  SYNCS.PHASECHK.TRANS64.TRYWAIT P0, [R0+URZ+0x80], R2 ;  /* 0x00008002000075a7 */ /* 0x0022a400080011ff */
[----:B--2---:R-:W-:Y:S05]  /*2e70*/  @!P0 NANOSLEEP.SYNCS 0x989680 ;  /* 0x009896800000895d */ /* 0x004fea0003900000 */
[----:B------:R-:W2:Y:S02]  /*2e80*/  @!P0 SYNCS.PHASECHK.TRANS64 P0, [R0+URZ+0x80], R2 ;  /* 0x00008002000085a7 */ /* 0x000ea400080010ff */
[----:B--2---:R-:W-:Y:S05]  /*2e90*/  @P0 EXIT ;  /* 0x000000000000094d */ /* 0x004fea0003800000 */
[----:B------:R-:W-:Y:S05]  /*2ea0*/  BRA `(.L_x_55) ;  /* 0xfffffffc00ec7947 */ /* 0x000fea000383ffff */
.L_x_48:
[----:B------:R-:W-:Y:S05]  /*2eb0*/  BRA.U UP4, `(.L_x_56) ;  /* 0x0000000d04847547 */ /* 0x000fea000b800000 */
[----:B------:R-:W-:Y:S01]  /*2ec0*/  UMOV UR4, 0x40 ;  /* 0x0000004000047882 */ /* 0x000fe20000000000 */
[----:B------:R-:W-:Y:S01]  /*2ed0*/  NOP ;  /* 0x0000000000007918 */ /* 0x000fe20000000000 */
[----:B------:R-:W-:Y:S01]  /*2ee0*/  ULEA UR5, UR48, UR4, 0x18 ;  /* 0x0000000430057291 */ /* 0x000fe2000f8ec0ff */
[----:B------:R-:W-:Y:S02]  /*2ef0*/  UMOV UR6, 0x400 ;  /* 0x0000040000067882 */ /* 0x000fe40000000000 */
[----:B------:R-:W-:-:S06]  /*2f00*/  ULEA UR6, UR48, UR6, 0x18 ;  /* 0x0000000630067291 */ /* 0x000fcc000f8ec0ff */
[----:B------:R-:W1:Y:S02]  /*2f10*/  LDS.U8 R0, [UR5+0x1c] ;  /* 0x00001c05ff007984 */ /* 0x000e640008000000 */
[----:B-1----:R-:W-:-:S13]  /*2f20*/  ISETP.NE.AND P0, PT, R0, RZ, PT ;  /* 0x000000ff0000720c */ /* 0x002fda0003f05270 */
[----:B------:R-:W-:Y:S05]  /*2f30*/  @P0 BRA `(.L_x_57) ;  /* 0x0000000000580947 */ /* 0x000fea0003800000 */
[----:B------:R-:W-:-:S13]  /*2f40*/  ELECT P0, URZ, PT ;  /* 0x0000000000ff782f */ /* 0x000fda0003800000 */
[----:B------:R-:W-:Y:S05]  /*2f50*/  @!P0 BRA `(.L_x_58) ;  /* 0x0000000000608947 */ /* 0x000fea0003800000 */
[----:B------:R-:W-:Y:S01]  /*2f60*/  UMOV UR4, 0x10 ;  /* 0x0000001000047882 */ /* 0x000fe20000000000 */
[----:B------:R-:W-:Y:S01]  /*2f70*/  HFMA2 R0, -RZ, RZ, 0, 5.9604644775390625e-08 ;  /* 0x00000001ff007431 */ /* 0x000fe200000001ff */
[----:B------:R-:W-:-:S03]  /*2f80*/  MOV R3, 0xffff ;  /* 0x0000ffff00037802 */ /* 0x000fc60000000f00 */
[----:B------:R-:W-:Y:S04]  /*2f90*/  DEPBAR.LE SB1, 0x36 ;  /* 0x00009d800000791a */ /* 0x000fe80000000000 */
[----:B------:R-:W1:Y:S02]  /*2fa0*/  UTCATOMSWS.FIND_AND_SET.ALIGN UP0, UR4, UR4 ;  /* 0x00000004000475e3 */ /* 0x000e640008000800 */
[----:B-1----:R-:W-:Y:S01]  /*2fb0*/  MOV R4, UR4 ;  /* 0x0000000400047c02 */ /* 0x002fe20008000f00 */
[----:B------:R-:W-:Y:S06]  /*2fc0*/  BRA.U UP0, `(.L_x_59) ;  /* 0x0000000100187547 */ /* 0x000fec000b800000 */
.L_x_60:
[----:B------:R-:W-:Y:S05]  /*2fd0*/  NANOSLEEP 0x64 ;  /* 0x000000640000795d */ /* 0x000fea0003800000 */
[----:B------:R-:W-:-:S05]  /*2fe0*/  UMOV UR4, 0x10 ;  /* 0x0000001000047882 */ /* 0x000fca0000000000 */
[----:B------:R-:W-:Y:S04]  /*2ff0*/  DEPBAR.LE SB1, 0x36 ;  /* 0x00009d800000791a */ /* 0x000fe80000000000 */
[----:B------:R-:W1:Y:S02]  /*3000*/  UTCATOMSWS.FIND_AND_SET.ALIGN UP0, UR4, UR4 ;  /* 0x00000004000475e3 */ /* 0x000e640008000800 */
[----:B-1----:R-:W-:Y:S01]  /*3010*/  MOV R4, UR4 ;  /* 0x0000000400047c02 */ /* 0x002fe20008000f00 */
[----:B------:R-:W-:Y:S05]  /*3020*/  BRA.U !UP0, `(.L_x_60) ;  /* 0xfffffffd08e87547 */ /* 0x000fea000b83ffff */
.L_x_59:
[-C--:B------:R-:W-:Y:S02]  /*3030*/  SHF.L.U32 R3, R3, R4.reuse, RZ ;  /* 0x0000000403037219 */ /* 0x080fe400000006ff */
[----:B------:R-:W-:Y:S01]  /*3040*/  SHF.L.U32 R0, R0, R4, RZ ;  /* 0x0000000400007219 */ /* 0x000fe200000006ff */
[----:B------:R-:W-:Y:S02]  /*3050*/  IMAD.SHL.U32 R4, R4, 0x20, RZ ;  /* 0x0000002004047824 */ /* 0x000fe400078e00ff */
[----:B------:R1:W-:Y:S04]  /*3060*/  ATOMS.OR RZ, [UR5+0x14], R3 ;  /* 0x00001403ffff798c */ /* 0x0003e8000b000005 */
[----:B------:R1:W-:Y:S04]  /*3070*/  ATOMS.OR RZ, [UR5+0x18], R0 ;  /* 0x00001800ffff798c */ /* 0x0003e8000b000005 */
[----:B------:R1:W-:Y:S01]  /*3080*/  STS [UR6+0x120], R4 ;  /* 0x00012004ff007988 */ /* 0x0003e20008000806 */
[----:B------:R-:W-:Y:S05]  /*3090*/  BRA `(.L_x_58) ;  /* 0x0000000000107947 */ /* 0x000fea0003800000 */
.L_x_57:
[----:B------:R-:W-:Y:S02]  /*30a0*/  MOV R0, 0xffffffff ;  /* 0xffffffff00007802 */ /* 0x000fe40000000f00 */
[----:B------:R-:W-:-:S03]  /*30b0*/  MOV R4, 0x30e0 ;  /* 0x000030e000047802 */ /* 0x000fc60000000f00 */
[----:B------:R1:W-:Y:S04]  /*30c0*/  STS [UR6+0x120], R0 ;  /* 0x00012000ff007988 */ /* 0x0003e80008000806 */
[----:B-1---5:R-:W-:Y:S05]  /*30d0*/  CALL.REL.NOINC `($__internal_1_$__cuda_sm10x_tcgen05_guardrail_trap_phase_invalid_during_alloc) ;  /* 0x00000048002c7944 */ /* 0x022fea0003c00000 */
.L_x_58:
[----:B------:R-:W-:Y:S05]  /*30e0*/  WARPSYNC.ALL ;  /* 0x0000000000007948 */ /* 0x000fea0003800000 */
[----:B------:R-:W2:Y:S01]  /*30f0*/  S2UR UR4, SR_CgaCtaId ;  /* 0x00000000000479c3 */ /* 0x000ea20000008800 */
[----:B------:R-:W-:Y:S01]  /*3100*/  UMOV UR17, 0x400 ;  /* 0x0000040000117882 */ /* 0x000fe20000000000 */
[----:B------:R-:W-:-:S06]  /*3110*/  NOP ;  /* 0x0000000000007918 */ /* 0x000fcc0000000000 */
[----:B------:R-:W-:Y:S06]  /*3120*/  BAR.ARV 0x6, 0xa0 ;  /* 0x0182800000007b1d */ /* 0x000fec0000002000 */
[----:B------:R-:W3:Y:S01]  /*3130*/  LDCU UR5, c[0x0][0x38c] ;  /* 0x00007180ff0577ac */ /* 0x000ee20008000800 */
[----:B------:R-:W-:Y:S01]  /*3140*/  LOP3.LUT R2, R2, 0xffff, RZ, 0xc0, !PT ;  /* 0x0000ffff02027812 */ /* 0x000fe200078ec0ff */
[----:B------:R-:W-:Y:S01]  /*3150*/  IMAD.MOV.U32 R11, RZ, RZ, 0x1 ;  /* 0x00000001ff0b7424 */ /* 0x000fe200078e00ff */
[----:B------:R-:W-:Y:S01]  /*3160*/  CS2R R8, SRZ ;  /* 0x0000000000087805 */ /* 0x000fe2000001ff00 */
[----:B------:R-:W4:Y:S01]  /*3170*/  LDCU UR8, c[0x0][0x38c] ;  /* 0x00007180ff0877ac */ /* 0x000f220008000800 */
[----:B------:R-:W-:Y:S01]  /*3180*/  R2UR UR19, R2 ;  /* 0x00000000021372ca */ /* 0x000fe200000e0000 */
[----:B------:R-:W-:Y:S01]  /*3190*/  IMAD.MOV.U32 R10, RZ, RZ, RZ ;  /* 0x000000ffff0a7224 */ /* 0x000fe200078e00ff */
[----:B------:R-:W-:Y:S01]  /*31a0*/  UMOV UR23, URZ ;  /* 0x000000ff00177c82 */ /* 0x000fe20008000000 */
[----:B------:R-:W-:Y:S01]  /*31b0*/  UMOV UR14, URZ ;  /* 0x000000ff000e7c82 */ /* 0x000fe20008000000 */
[----:B--2---:R-:W-:Y:S01]  /*31c0*/  ULEA UR17, UR4, UR17, 0x18 ;  /* 0x0000001104117291 */ /* 0x004fe2000f8ec0ff */
[----:B------:R-:W-:Y:S01]  /*31d0*/  UMOV UR26, 0x0 ;  /* 0x00000000001a7882 */ /* 0x000fe20000000000 */
[----:B------:R-:W-:-:S02]  /*31e0*/  UMOV UR27, 0x81004a0 ;  /* 0x081004a0001b7882 */ /* 0x000fc40000000000 */
[----:B------:R-:W-:Y:S02]  /*31f0*/  UIADD3 UR6, UPT, UPT, UR17, 0x4400, URZ ;  /* 0x0000440011067890 */ /* 0x000fe4000fffe0ff */
[----:B------:R-:W-:Y:S02]  /*3200*/  UIADD3 UR7, UPT, UPT, UR17, 0xe400, URZ ;  /* 0x0000e40011077890 */ /* 0x000fe4000fffe0ff */
[----:B---3--:R-:W-:Y:S01]  /*3210*/  UIADD3 UR5, UPT, UPT, UR5, 0x3f, URZ ;  /* 0x0000003f05057890 */ /* 0x008fe2000fffe0ff */
[----:B-1----:R-:W1:Y:S01]  /*3220*/  LDS R0, [UR17+0x120] ;  /* 0x00012011ff007984 */ /* 0x002e620008000800 */
[----:B------:R-:W-:Y:S02]  /*3230*/  USHF.R.U32.HI UR6, URZ, 0x4, UR6 ;  /* 0x00000004ff067899 */ /* 0x000fe40008011606 */
[----:B------:R-:W-:Y:S02]  /*3240*/  USHF.R.S32.HI UR4, URZ, 0x1f, UR5 ;  /* 0x0000001fff047899 */ /* 0x000fe40008011405 */
[----:B------:R-:W-:-:S02]  /*3250*/  ULOP3.LUT UR6, UR6, 0x3fff, URZ, 0xc0, !UPT ;  /* 0x00003fff06067892 */ /* 0x000fc4000f8ec0ff */
[----:B------:R-:W-:Y:S02]  /*3260*/  ULEA.HI UR4, UR4, UR5, URZ, 0x6 ;  /* 0x0000000504047291 */ /* 0x000fe4000f8f30ff */
[----:B------:R-:W-:Y:S02]  /*3270*/  USHF.R.U32.HI UR5, URZ, 0x4, UR7 ;  /* 0x00000004ff057899 */ /* 0x000fe40008011607 */
[----:B------:R-:W-:Y:S02]  /*3280*/  USHF.R.S32.HI UR28, URZ, 0x6, UR4 ;  /* 0x00000006ff1c7899 */ /* 0x000fe40008011404 */
[----:B------:R-:W-:Y:S02]  /*3290*/  ULOP3.LUT UR5, UR5, 0x3fff, URZ, 0xc0, !UPT ;  /* 0x00003fff05057892 */ /* 0x000fe4000f8ec0ff */
[----:B------:R-:W-:Y:S02]  /*32a0*/  UISETP.LT.AND UP0, UPT, UR28, 0x1, UPT ;  /* 0x000000011c00788c */ /* 0x000fe4000bf01270 */
[----:B------:R-:W-:-:S02]  /*32b0*/  ULOP3.LUT UR20, UR6, 0x10000, URZ, 0xfc, !UPT ;  /* 0x0001000006147892 */ /* 0x000fc4000f8efcff */
[----:B------:R-:W-:Y:S02]  /*32c0*/  USEL UR29, UR28, 0x1, !UP0 ;  /* 0x000000011c1d7887 */ /* 0x000fe4000c000000 */
[----:B------:R-:W-:Y:S02]  /*32d0*/  ULOP3.LUT UR21, UR5, 0x10000, URZ, 0xfc, !UPT ;  /* 0x0001000005157892 */ /* 0x000fe4000f8efcff */
[----:B------:R-:W-:Y:S02]  /*32e0*/  UIADD3 UR29, UPT, UPT, -UR29, URZ, URZ ;  /* 0x000000ff1d1d7290 */ /* 0x000fe4000fffe1ff */
[----:B----4-:R-:W-:Y:S01]  /*32f0*/  UISETP.GE.AND UP4, UPT, UR8, 0x1, UPT ;  /* 0x000000010800788c */ /* 0x010fe2000bf86270 */
[----:B------:R-:W-:Y:S01]  /*3300*/  UMOV UR24, 0x0 ;  /* 0x0000000000187882 */ /* 0x000fe20000000000 */
[----:B------:R-:W-:Y:S01]  /*3310*/  UMOV UR25, 0x81004a0 ;  /* 0x081004a000197882 */ /* 0x000fe20000000000 */
[----:B-1----:R-:W-:-:S15]  /*3320*/  R2UR UR30, R0 ;  /* 0x00000000001e72ca */ /* 0x002fde00000e0000 */
.L_x_67:
[----:B------:R-:W-:Y:S02]  /*3330*/  LEA R0, R10, UR17, 0x3 ;  /* 0x000000110a007c11 */ /* 0x000fe4000f8e18ff */
[----:B------:R-:W-:Y:S02]  /*3340*/  SHF.L.U32 R2, R9, 0x1f, RZ ;  /* 0x0000001f09027819 */ /* 0x000fe400000006ff */
[----:B------:R-:W-:Y:S01]  /*3350*/  PLOP3.LUT P0, PT, PT, PT, UP4, 0x80, 0x8 ;  /* 0x000000000008781c */ /* 0x000fe20003f0f048 */
[----:B------:R-:W-:Y:S01]  /*3360*/  VIADD R3, R0, 0x80 ;  /* 0x0000008000037836 */ /* 0x000fe20000000000 */
[----:B-1----:R-:W1:Y:S02]  /*3370*/  SYNCS.PHASECHK.TRANS64.TRYWAIT P1, [R0+URZ+0x70], R2 ;  /* 0x00007002000075a7 */ /* 0x002e6400080211ff */
[----:B-1-3--:R-:W-:Y:S09]  /*3380*/  @!P1 BRA `(.L_x_61) ;  /* 0x00000040004c9947 */ /* 0x00aff20003800000 */
.L_x_120:
[----:B------:R-:W-:Y:S01]  /*3390*/  LEA R4, R10, UR17, 0x4 ;  /* 0x000000110a047c11 */ /* 0x000fe2000f8e20ff */
[----:B------:R-:W-:Y:S01]  /*33a0*/  @UP4 ULEA UR4, UR14, UR17, 0x3 ;  /* 0x000000110e044291 */ /* 0x000fe2000f8e18ff */
[----:B------:R-:W-:Y:S01]  /*33b0*/  PLOP3.LUT P2, PT, PT, PT, PT, 0x80, 0x8 ;  /* 0x000000000008781c */ /* 0x000fe20003f4f070 */
[----:B------:R-:W-:Y:S01]  /*33c0*/  ULEA UR22, UR23, UR17, 0x3 ;  /* 0x0000001117167291 */ /* 0x000fe2000f8e18ff */
[----:B------:R-:W-:Y:S01]  /*33d0*/  PRMT R3, RZ, 0x654, R3 ;  /* 0x00000654ff037816 */ /* 0x000fe20000000003 */
[----:B------:R-:W-:Y:S01]  /*33e0*/  ULEA UR18, UR23, UR30, 0x6 ;  /* 0x0000001e17127291 */ /* 0x000fe2000f8e30ff */
[----:B------:R-:W2:Y:S01]  /*33f0*/  LDS.128 R4, [R4+0x100] ;  /* 0x0001000004047984 */ /* 0x000ea20000000c00 */
[----:B-1----:R-:W-:Y:S02]  /*3400*/  @P0 SHF.L.U32 R2, R8, 0x1f, RZ ;  /* 0x0000001f08020819 */ /* 0x002fe400000006ff */
[----:B------:R-:W-:Y:S01]  /*3410*/  SHF.L.U32 R0, R11, 0x1f, RZ ;  /* 0x0000001f0b007819 */ /* 0x000fe200000006ff */
[----:B------:R-:W-:Y:S01]  /*3420*/  @!PT LDS RZ, [RZ] ;  /* 0x00000000fffff984 */ /* 0x000fe20000000800 */
[----:B------:R-:W-:Y:S01]  /*3430*/  @!PT LDS RZ, [RZ] ;  /* 0x00000000fffff984 */ /* 0x000fe20000000800 */
[----:B------:R-:W-:Y:S01]  /*3440*/  @!PT LDS RZ, [RZ] ;  /* 0x00000000fffff984 */ /* 0x000fe20000000800 */
[----:B------:R-:W-:Y:S01]  /*3450*/  @!PT LDS RZ, [RZ] ;  /* 0x00000000fffff984 */ /* 0x000fe20000000800 */
[----:B------:R1:W-:Y:S06]  /*3460*/  MEMBAR.ALL.CTA ;  /* 0x0000000000007992 */ /* 0x0003ec0000008000 */
[----:B-1----:R-:W1:Y:S02]  /*3470*/  FENCE.VIEW.ASYNC.S ;  /* 0x00000000000073c6 */ /* 0x002e640000000000 */
[----:B-1----:R1:W-:Y:S01]  /*3480*/  SYNCS.ARRIVE.TRANS64.RED.A1T0 RZ, [R3+URZ], RZ ;  /* 0x000000ff03ff79a7 */ /* 0x0023e200081004ff */
[----:B------:R1:W3:Y:S01]  /*3490*/  @P0 SYNCS.PHASECHK.TRANS64.TRYWAIT P2, [UR4], R2 ;  /* 0x00000002ff0005a7 */ /* 0x0002e20008041104 */
[----:B--2---:R-:W-:Y:S01]  /*34a0*/  LOP3.LUT P1, RZ, R6, 0x1, RZ, 0xc0, !PT ;  /* 0x0000000106ff7812 */ /* 0x004fe2000782c0ff */
[----:B------:R-:W2:Y:S02]  /*34b0*/  SYNCS.PHASECHK.TRANS64.TRYWAIT P0, [UR22+0xb0], R0 ;  /* 0x0000b000ff0075a7 */ /* 0x000ea40008001116 */
[----:B-123--:R-:W-:Y:S10]  /*34c0*/  @!P0 BRA `(.L_x_62) ;  /* 0x0000004000108947 */ /* 0x00eff40003800000 */
.L_x_122:
[----:B------:R-:W-:Y:S01]  /*34d0*/  IADD3 R10, PT, PT, R10, 0x1, RZ ;  /* 0x000000010a0a7810 */ /* 0x000fe20007ffe0ff */
[----:B------:R-:W-:Y:S06]  /*34e0*/  BRA.U !UP4, `(.L_x_63) ;  /* 0x000000010c987547 */ /* 0x000fec000b800000 */
[----:B------:R-:W-:Y:S01]  /*34f0*/  UPLOP3.LUT UP2, UPT, UPT, UPT, UPT, 0x40, 0x4 ;  /* 0x000000000004789c */ /* 0x000fe20003f4e870 */
[----:B------:R-:W-:Y:S01]  /*3500*/  UMOV UR16, UR29 ;  /* 0x0000001d00107c82 */ /* 0x000fe20008000000 */
[----:B------:R-:W-:Y:S01]  /*3510*/  UMOV UR15, UR28 ;  /* 0x0000001c000f7c82 */ /* 0x000fe20008000000 */
[----:B------:R-:W-:-:S08]  /*3520*/  UMOV UR6, UR14 ;  /* 0x0000000e00067c82 */ /* 0x000fd00008000000 */
.L_x_66:
[----:B------:R-:W-:Y:S02]  /*3530*/  UIADD3 UR16, UPT, UPT, UR16, 0x1, URZ ;  /* 0x0000000110107890 */ /* 0x000fe4000fffe0ff */
[----:B--2---:R-:W-:Y:S02]  /*3540*/  ULEA UR5, UR6, UR17, 0x3 ;  /* 0x0000001106057291 */ /* 0x004fe4000f8e18ff */
[----:B------:R-:W-:Y:S01]  /*3550*/  UISETP.NE.AND UP3, UPT, UR16, URZ, UPT ;  /* 0x000000ff1000728c */ /* 0x000fe2000bf65270 */
[----:B---3--:R-:W-:Y:S10]  /*3560*/  @P2 BRA `(.L_x_64) ;  /* 0x00000000000c2947 */ /* 0x008ff40003800000 */
[----:B-1----:R-:W-:Y:S04]  /*3570*/  SHF.L.U32 R2, R8, 0x1f, RZ ;  /* 0x0000001f08027819 */ /* 0x002fe800000006ff */
[----:B------:R-:W1:Y:S02]  /*3580*/  SYNCS.PHASECHK.TRANS64.TRYWAIT P0, [UR5], R2 ;  /* 0x00000002ff0075a7 */ /* 0x000e640008001105 */
[----:B-1----:R-:W-:Y:S05]  /*3590*/  @!P0 BRA `(.L_x_65) ;  /* 0x0000003c00f48947 */ /* 0x002fea0003800000 */
.L_x_64:
[----:B------:R-:W-:Y:S01]  /*35a0*/  UISETP.NE.AND UP0, UPT, UR15, 0x1, UPT ;  /* 0x000000010f00788c */ /* 0x000fe2000bf05270 */
[----:B------:R-:W-:Y:S01]  /*35b0*/  PLOP3.LUT P2, PT, PT, PT, PT, 0x80, 0x8 ;  /* 0x000000000008781c */ /* 0x000fe20003f4f070 */
[----:B------:R-:W-:Y:S02]  /*35c0*/  UIADD3 UR4, UPT, UPT, UR6, 0x1, URZ ;  /* 0x0000000106047890 */ /* 0x000fe4000fffe0ff */
[----:B------:R-:W-:Y:S02]  /*35d0*/  ULEA UR12, UR6, UR21, 0x8 ;  /* 0x00000015060c7291 */ /* 0x000fe4000f8e40ff */
[----:B------:R-:W-:Y:S01]  /*35e0*/  UISETP.NE.AND UP1, UPT, UR4, 0x5, UPT ;  /* 0x000000050400788c */ /* 0x000fe2000bf25270 */
[----:B------:R-:W-:Y:S01]  /*35f0*/  PLOP3.LUT P0, PT, PT, PT, UP0, 0x80, 0x8 ;  /* 0x000000000008781c */ /* 0x000fe20003f0f008 */
[----:B------:R-:W-:Y:S02]  /*3600*/  UIADD3 UR10, UPT, UPT, UR12, 0x2, URZ ;  /* 0x000000020c0a7890 */ /* 0x000fe4000fffe0ff */
[----:B------:R-:W-:Y:S02]  /*3610*/  USEL UR7, URZ, 0x1, UP1 ;  /* 0x00000001ff077887 */ /* 0x000fe40008800000 */
[----:B------:R-:W-:Y:S02]  /*3620*/  USEL UR14, UR4, URZ, UP1 ;  /* 0x000000ff040e7287 */ /* 0x000fe40008800000 */
[----:B------:R-:W-:Y:S02]  /*3630*/  UIADD3 UR15, UPT, UPT, UR15, -0x1, URZ ;  /* 0xffffffff0f0f7890 */ /* 0x000fe4000fffe0ff */
[----:B------:R-:W-:Y:S01]  /*3640*/  @UP0 ULEA UR4, UR14, UR17, 0x3 ;  /* 0x000000110e040291 */ /* 0x000fe2000f8e18ff */
[----:B------:R-:W-:Y:S01]  /*3650*/  LOP3.LUT R8, R8, UR7, RZ, 0x3c, !PT ;  /* 0x0000000708087c12 */ /* 0x000fe2000f8e3cff */
[----:B------:R-:W-:Y:S01]  /*3660*/  UIADD3 UR7, UPT, UPT, UR5, 0x28, URZ ;  /* 0x0000002805077890 */ /* 0x000fe2000fffe0ff */
[----:B------:R-:W-:Y:S02]  /*3670*/  UMOV UR13, 0x80004020 ;  /* 0x80004020000d7882 */ /* 0x000fe40000000000 */
[----:B-1----:R-:W-:Y:S01]  /*3680*/  @P0 SHF.L.U32 R0, R8, 0x1f, RZ ;  /* 0x0000001f08000819 */ /* 0x002fe200000006ff */
[----:B------:R-:W-:Y:S01]  /*3690*/  UMOV UR5, 0x80004020 ;  /* 0x8000402000057882 */ /* 0x000fe20000000000 */
[----:B------:R-:W-:Y:S01]  /*36a0*/  UMOV UR11, 0x80004020 ;  /* 0x80004020000b7882 */ /* 0x000fe20000000000 */
[----:B------:R-:W-:Y:S01]  /*36b0*/  UMOV UR9, 0x80004020 ;  /* 0x8000402000097882 */ /* 0x000fe20000000000 */
[----:B------:R2:W3:Y:S01]  /*36c0*/  @P0 SYNCS.PHASECHK.TRANS64.TRYWAIT P2, [UR4], R0 ;  /* 0x00000000ff0005a7 */ /* 0x0004e20008041104 */
[----:B------:R-:W-:Y:S03]  /*36d0*/  ULEA UR4, UR6, UR20, 0x9 ;  /* 0x0000001406047291 */ /* 0x000fe6000f8e48ff */
[----:B------:R-:W-:Y:S01]  /*36e0*/  UMOV UR6, UR14 ;  /* 0x0000000e00067c82 */ /* 0x000fe20008000000 */
[----:B------:R-:W-:Y:S05]  /*36f0*/  UIADD3 UR8, UPT, UPT, UR4, 0x2, URZ ;  /* 0x0000000204087890 */ /* 0x000fea000fffe0ff */
[----:B------:R2:W-:Y:S01]  /*3700*/  UTCIMMA gdesc[UR4], gdesc[UR12], tmem[UR18], tmem[UR26], idesc[UR27], UP2 ;  /* 0x00ff1a0c040075ea */ /* 0x0005e20009000112 */
[----:B------:R-:W-:Y:S03]  /*3710*/  UPLOP3.LUT UP2, UPT, UPT, UPT, UPT, 0x80, 0x8 ;  /* 0x000000000008789c */ /* 0x000fe60003f4f070 */
[----:B------:R2:W-:Y:S01]  /*3720*/  UTCIMMA gdesc[UR8], gdesc[UR10], tmem[UR18], tmem[UR24], idesc[UR25], UPT ;  /* 0x00ff180a080075ea */ /* 0x0005e2000b800112 */
[----:B------:R2:W-:Y:S01]  /*3730*/  UTCBAR.MULTICAST [UR7], URZ, UR19 ;  /* 0x000000ff070073e9 */ /* 0x0005e20008000813 */
[----:B------:R-:W-:Y:S06]  /*3740*/  BRA.U UP3, `(.L_x_66) ;  /* 0xfffffffd03787547 */ /* 0x000fec000b83ffff */
.L_x_63:
[----:B--2---:R-:W-:Y:S01]  /*3750*/  UIADD3 UR4, UPT, UPT, UR23, 0x1, URZ ;  /* 0x0000000117047890 */ /* 0x004fe2000fffe0ff */
[C---:B------:R-:W-:Y:S01]  /*3760*/  ISETP.NE.AND P0, PT, R10.reuse, 0x2, PT ;  /* 0x000000020a00780c */ /* 0x040fe20003f05270 */
[----:B------:R-:W-:Y:S02]  /*3770*/  UIADD3 UR5, UPT, UPT, UR22, 0x90, URZ ;  /* 0x0000009016057890 */ /* 0x000fe4000fffe0ff */
[----:B------:R-:W-:Y:S01]  /*3780*/  UISETP.NE.AND UP0, UPT, UR4, 0x4, UPT ;  /* 0x000000040400788c */ /* 0x000fe2000bf05270 */
[----:B-1----:R-:W-:Y:S02]  /*3790*/  SEL R0, RZ, 0x1, P0 ;  /* 0x00000001ff007807 */ /* 0x002fe40000000000 */
[----:B------:R-:W-:Y:S01]  /*37a0*/  SEL R10, R10, RZ, P0 ;  /* 0x000000ff0a0a7207 */ /* 0x000fe20000000000 */
[----:B------:R-:W-:Y:S01]  /*37b0*/  USEL UR6, URZ, 0x1, UP0 ;  /* 0x00000001ff067887 */ /* 0x000fe20008000000 */
[----:B------:R-:W-:Y:S01]  /*37c0*/  LOP3.LUT R9, R9, R0, RZ, 0x3c, !PT ;  /* 0x0000000009097212 */ /* 0x000fe200078e3cff */
[----:B------:R-:W-:Y:S01]  /*37d0*/  USEL UR23, UR4, URZ, UP0 ;  /* 0x000000ff04177287 */ /* 0x000fe20008000000 */
[----:B------:R1:W-:Y:S03]  /*37e0*/  UTCBAR [UR5], URZ ;  /* 0x000000ff050073e9 */ /* 0x0003e600080000ff */
[----:B------:R-:W-:Y:S01]  /*37f0*/  LOP3.LUT R11, R11, UR6, RZ, 0x3c, !PT ;  /* 0x000000060b0b7c12 */ /* 0x000fe2000f8e3cff */
[----:B------:R-:W-:Y:S07]  /*3800*/  @P1 BRA `(.L_x_67) ;  /* 0xfffffff800c81947 */ /* 0x000fee000383ffff */
[----:B------:R-:W2:Y:S01]  /*3810*/  S2UR UR8, SR_CgaCtaId ;  /* 0x00000000000879c3 */ /* 0x000ea20000008800 */
[----:B------:R-:W-:Y:S01]  /*3820*/  ELECT P0, URZ, PT ;  /* 0x0000000000ff782f */ /* 0x000fe20003800000 */
[----:B------:R-:W-:Y:S01]  /*3830*/  IMAD.MOV.U32 R0, RZ, RZ, 0x1 ;  /* 0x00000001ff007424 */ /* 0x000fe200078e00ff */
[----:B------:R-:W-:Y:S01]  /*3840*/  UIADD3 UR17, UPT, UPT, UR17, 0xb0, URZ ;  /* 0x000000b011117890 */ /* 0x000fe2000fffe0ff */
[----:B------:R-:W-:Y:S01]  /*3850*/  SHF.L.U32 R2, R11, 0x1f, RZ ;  /* 0x0000001f0b027819 */ /* 0x000fe200000006ff */
[----:B------:R-:W-:-:S03]  /*3860*/  UMOV UR4, 0x40 ;  /* 0x0000004000047882 */ /* 0x000fc60000000000 */
[----:B------:R-:W-:Y:S01]  /*3870*/  UVIRTCOUNT.DEALLOC.SMPOOL 0x80 ;  /* 0x000000800000784c */ /* 0x000fe20000000000 */
[----:B--2---:R-:W-:Y:S02]  /*3880*/  ULEA UR8, UR8, UR4, 0x18 ;  /* 0x0000000408087291 */ /* 0x004fe4000f8ec0ff */
[----:B------:R-:W-:-:S07]  /*3890*/  ULEA UR4, UR23, UR17, 0x3 ;  /* 0x0000001117047291 */ /* 0x000fce000f8e18ff */
[----:B------:R2:W-:Y:S02]  /*38a0*/  @P0 STS.U8 [UR8+0x1c], R0 ;  /* 0x00001c00ff000988 */ /* 0x0005e40008000008 */
[----:B------:R-:W4:Y:S02]  /*38b0*/  SYNCS.PHASECHK.TRANS64.TRYWAIT P0, [UR4], R2 ;  /* 0x00000002ff0075a7 */ /* 0x000f240008001104 */
[----:B--2-4-:R-:W-:Y:S05]  /*38c0*/  @!P0 BRA `(.L_x_68) ;  /* 0x0000003c00408947 */ /* 0x014fea0003800000 */
.L_x_125:
[----:B------:R-:W-:-:S04]  /*38d0*/  UIADD3 UR4, UPT, UPT, UR23, 0x1, URZ ;  /* 0x0000000117047890 */ /* 0x000fc8000fffe0ff */
[----:B------:R-:W-:-:S04]  /*38e0*/  UISETP.NE.AND UP0, UPT, UR4, 0x4, UPT ;  /* 0x000000040400788c */ /* 0x000fc8000bf05270 */
[----:B------:R-:W-:Y:S02]  /*38f0*/  USEL UR6, URZ, 0x1, UP0 ;  /* 0x00000001ff067887 */ /* 0x000fe40008000000 */
[----:B------:R-:W-:-:S04]  /*3900*/  USEL UR4, UR4, URZ, UP0 ;  /* 0x000000ff04047287 */ /* 0x000fc80008000000 */
[----:B-1----:R-:W-:Y:S01]  /*3910*/  ULEA UR5, UR4, UR17, 0x3 ;  /* 0x0000001104057291 */ /* 0x002fe2000f8e18ff */
[----:B--2---:R-:W-:-:S04]  /*3920*/  LOP3.LUT R2, R11, UR6, RZ, 0x3c, !PT ;  /* 0x000000060b027c12 */ /* 0x004fc8000f8e3cff */
[----:B------:R-:W-:-:S04]  /*3930*/  SHF.L.U32 R3, R2, 0x1f, RZ ;  /* 0x0000001f02037819 */ /* 0x000fc800000006ff */
[----:B------:R-:W1:Y:S02]  /*3940*/  SYNCS.PHASECHK.TRANS64.TRYWAIT P0, [UR5], R3 ;  /* 0x00000003ff0075a7 */ /* 0x000e640008001105 */
[----:B-1----:R-:W-:Y:S05]  /*3950*/  @!P0 BRA `(.L_x_69) ;  /* 0x0000003c00348947 */ /* 0x002fea0003800000 */
.L_x_127:
        /* <DEDUP_REMOVED lines=9> */
.L_x_129:
[----:B------:R-:W-:-:S04]  /*39f0*/  UIADD3 UR4, UPT, UPT, UR4, 0x1, URZ ;  /* 0x0000000104047890 */ /* 0x000fc8000fffe0ff */
[----:B------:R-:W-:-:S04]  /*3a00*/  UISETP.NE.AND UP0, UPT, UR4, 0x4, UPT ;  /* 0x000000040400788c */ /* 0x000fc8000bf05270 */
[----:B------:R-:W-:Y:S02]  /*3a10*/  USEL UR5, URZ, 0x1, UP0 ;  /* 0x00000001ff057887 */ /* 0x000fe40008000000 */
[----:B------:R-:W-:-:S04]  /*3a20*/  USEL UR4, UR4, URZ, UP0 ;  /* 0x000000ff04047287 */ /* 0x000fc80008000000 */
[----:B------:R-:W-:Y:S01]  /*3a30*/  ULEA UR4, UR4, UR17, 0x3 ;  /* 0x0000001104047291 */ /* 0x000fe2000f8e18ff */
[----:B------:R-:W-:-:S04]  /*3a40*/  LOP3.LUT R2, R2, UR5, RZ, 0x3c, !PT ;  /* 0x0000000502027c12 */ /* 0x000fc8000f8e3cff */
[----:B------:R-:W-:-:S04]  /*3a50*/  SHF.L.U32 R2, R2, 0x1f, RZ ;  /* 0x0000001f02027819 */ /* 0x000fc800000006ff */
[----:B------:R-:W2:Y:S02]  /*3a60*/  SYNCS.PHASECHK.TRANS64.TRYWAIT P0, [UR4], R2 ;  /* 0x00000002ff0075a7 */ /* 0x000ea40008001104 */
[----:B--2---:R-:W-:Y:S05]  /*3a70*/  @!P0 BRA `(.L_x_71) ;  /* 0x0000003c001c8947 */ /* 0x004fea0003800000 */
.L_x_131:
[----:B------:R-:W-:Y:S01]  /*3a80*/  NOP ;  /* 0x0000000000007918 */ /* 0x000fe20000000000 */
[----:B-1----:R-:W1:Y:S01]  /*3a90*/  LDS R0, [UR8+0x14] ;  /* 0x00001408ff007984 */ /* 0x002e620008000800 */
[----:B------:R-:W-:Y:S01]  /*3aa0*/  ULOP3.LUT UR4, UR30, 0xffff, URZ, 0xc0, !UPT ;  /* 0x0000ffff1e047892 */ /* 0x000fe2000f8ec0ff */
[----:B------:R-:W-:Y:S01]  /*3ab0*/  UMOV UR5, 0xffff ;  /* 0x0000ffff00057882 */ /* 0x000fe20000000000 */
[----:B------:R-:W-:Y:S02]  /*3ac0*/  UMOV UR6, 0x1 ;  /* 0x0000000100067882 */ /* 0x000fe40000000000 */
[----:B------:R-:W-:-:S04]  /*3ad0*/  USHF.R.U32.HI UR4, URZ, 0x5, UR4 ;  /* 0x00000005ff047899 */ /* 0x000fc80008011604 */
[----:B------:R-:W-:Y:S02]  /*3ae0*/  USHF.L.U32 UR5, UR5, UR4, URZ ;  /* 0x0000000405057299 */ /* 0x000fe400080006ff */
[----:B------:R-:W-:-:S04]  /*3af0*/  USHF.L.U32 UR4, UR6, UR4, URZ ;  /* 0x0000000406047299 */ /* 0x000fc800080006ff */
[----:B-1----:R-:W-:-:S04]  /*3b00*/  LOP3.LUT R0, R0, UR5, RZ, 0xc0, !PT ;  /* 0x0000000500007c12 */ /* 0x002fc8000f8ec0ff */
[----:B------:R-:W-:-:S13]  /*3b10*/  ISETP.NE.AND P0, PT, R0, UR5, PT ;  /* 0x0000000500007c0c */ /* 0x000fda000bf05270 */
[----:B------:R-:W-:Y:S05]  /*3b20*/  @P0 BRA `(.L_x_72) ;  /* 0x0000000000580947 */ /* 0x000fea0003800000 */
[----:B------:R-:W1:Y:S02]  /*3b30*/  LDS R0, [UR8+0x18] ;  /* 0x00001808ff007984 */ /* 0x000e640008000800 */
[----:B-1----:R-:W-:-:S04]  /*3b40*/  LOP3.LUT R0, R0, UR4, RZ, 0xc0, !PT ;  /* 0x0000000400007c12 */ /* 0x002fc8000f8ec0ff */
[----:B------:R-:W-:-:S13]  /*3b50*/  ISETP.NE.AND P0, PT, R0, UR4, PT ;  /* 0x0000000400007c0c */ /* 0x000fda000bf05270 */
[----:B------:R-:W-:Y:S05]  /*3b60*/  @P0 BRA `(.L_x_73) ;  /* 0x00000000003c0947 */ /* 0x000fea0003800000 */
[----:B------:R-:W1:Y:S01]  /*3b70*/  S2R R2, SR_LANEID ;  /* 0x0000000000027919 */ /* 0x000e620000000000 */
[----:B------:R-:W-:-:S06]  /*3b80*/  ULOP3.LUT UR5, URZ, UR5, URZ, 0x33, !UPT ;  /* 0x00000005ff057292 */ /* 0x000fcc000f8e33ff */
[----:B------:R-:W-:-:S04]  /*3b90*/  IMAD.U32 R0, RZ, RZ, UR5 ;  /* 0x00000005ff007e24 */ /* 0x000fc8000f8e00ff */
[----:B------:R2:W4:Y:S02]  /*3ba0*/  REDUX UR7, R0 ;  /* 0x00000000000773c4 */ /* 0x0005240000000000 */
[----:B------:R1:W-:Y:S01]  /*3bb0*/  UTCATOMSWS.AND URZ, UR5 ;  /* 0x0000000500ff79e3 */ /* 0x0003e20008000000 */
[----:B--2---:R-:W-:Y:S01]  /*3bc0*/  LOP3.LUT R0, RZ, UR4, RZ, 0x33, !PT ;  /* 0x00000004ff007c12 */ /* 0x004fe2000f8e33ff */
[----:B------:R-:W-:Y:S02]  /*3bd0*/  VOTEU.ANY UR4, UPT, PT ;  /* 0x0000000000047886 */ /* 0x000fe400038e0100 */
[----:B------:R-:W-:Y:S02]  /*3be0*/  UFLO.U32 UR4, UR4 ;  /* 0x00000004000472bd */ /* 0x000fe400080e0000 */
[----:B------:R-:W2:Y:S04]  /*3bf0*/  REDUX UR6, R0 ;  /* 0x00000000000673c4 */ /* 0x000ea80000000000 */
[----:B-1----:R-:W-:-:S02]  /*3c00*/  ISETP.EQ.U32.AND P0, PT, R2, UR4, PT ;  /* 0x0000000402007c0c */ /* 0x002fc4000bf02070 */
[----:B----4-:R-:W-:-:S11]  /*3c10*/  MOV R2, UR7 ;  /* 0x0000000700027c02 */ /* 0x010fd60008000f00 */
[----:B------:R1:W-:Y:S01]  /*3c20*/  @P0 ATOMS.AND RZ, [UR8+0x14], R2 ;  /* 0x00001402ffff098c */ /* 0x0003e2000a800008 */
[----:B--2---:R-:W-:-:S05]  /*3c30*/  IMAD.U32 R0, RZ, RZ, UR6 ;  /* 0x00000006ff007e24 */ /* 0x004fca000f8e00ff */
[----:B------:R1:W-:Y:S01]  /*3c40*/  @P0 ATOMS.AND RZ, [UR8+0x18], R0 ;  /* 0x00001800ffff098c */ /* 0x0003e2000a800008 */
[----:B------:R-:W-:Y:S05]  /*3c50*/  BRA `(.L_x_74) ;  /* 0x0000000000147947 */ /* 0x000fea0003800000 */
.L_x_73:
[----:B------:R-:W-:Y:S02]  /*3c60*/  MOV R2, 0x3c80 ;  /* 0x00003c8000027802 */ /* 0x000fe40000000f00 */
[----:B---3-5:R-:W-:Y:S05]  /*3c70*/  CALL.REL.NOINC `($__internal_0_$__cuda_sm10x_tcgen05_guardrail_trap_col_being_dealloced_not_returned_by_alloc) ;  /* 0x0000003c00387944 */ /* 0x028fea0003c00000 */
[----:B------:R-:W-:Y:S05]  /*3c80*/  BRA `(.L_x_74) ;  /* 0x0000000000087947 */ /* 0x000fea0003800000 */
.L_x_72:
[----:B------:R-:W-:Y:S02]  /*3c90*/  MOV R2, 0x3cb0 ;  /* 0x00003cb000027802 */ /* 0x000fe40000000f00 */
[----:B---3-5:R-:W-:Y:S05]  /*3ca0*/  CALL.REL.NOINC `($__internal_2_$__cuda_sm10x_tcgen05_guardrail_trap_unallocated_columns_being_dealloced) ;  /* 0x0000003c00447944 */ /* 0x028fea0003c00000 */
.L_x_74:
[----:B------:R-:W-:Y:S01]  /*3cb0*/  NOP ;  /* 0x0000000000007918 */ /* 0x000fe20000000000 */
[----:B------:R-:W-:Y:S05]  /*3cc0*/  EXIT ;  /* 0x000000000000794d */ /* 0x000fea0003800000 */
.L_x_56:
[----:B------:R-:W-:-:S09]  /*3cd0*/  UISETP.NE.OR UP0, UPT, UR22, 0x3, !UP3 ;  /* 0x000000031600788c */ /* 0x000fd2000df05670 */
[----:B------:R-:W-:Y:S05]  /*3ce0*/  BRA.U UP0, `(.L_x_75) ;  /* 0x0000000d00087547 */ /* 0x000fea000b800000 */
[----:B------:R-:W1:Y:S01]  /*3cf0*/  LDCU UR26, c[0x0][0x370] ;  /* 0x00006e00ff1a77ac */ /* 0x000e620008000800 */
[----:B------:R-:W2:Y:S01]  /*3d00*/  LDC.64 R16, c[0x0][0x348] ;  /* 0x0000d200ff107b82 */ /* 0x000ea20000000a00 */
[----:B------:R-:W-:Y:S02]  /*3d10*/  HFMA2 R13, -RZ, RZ, 0, 0 ;  /* 0x00000000ff0d7431 */ /* 0x000fe400000001ff */
[----:B------:R-:W-:Y:S01]  /*3d20*/  IMAD.MOV.U32 R15, RZ, RZ, 0x1 ;  /* 0x00000001ff0f7424 */ /* 0x000fe200078e00ff */
[----:B------:R-:W1:Y:S01]  /*3d30*/  LDCU.128 UR28, c[0x0][0xb10] ;  /* 0x00016200ff1c77ac */ /* 0x000e620008000c00 */
[----:B------:R-:W-:Y:S01]  /*3d40*/  IMAD.MOV.U32 R14, RZ, RZ, RZ ;  /* 0x000000ffff0e7224 */ /* 0x000fe200078e00ff */
[----:B------:R-:W-:Y:S01]  /*3d50*/  MOV R12, 0x2000 ;  /* 0x00002000000c7802 */ /* 0x000fe20000000f00 */
[----:B------:R-:W3:Y:S01]  /*3d60*/  LDCU UR25, c[0x0][0x374] ;  /* 0x00006e80ff1977ac */ /* 0x000ee20008000800 */
[----:B------:R-:W4:Y:S01]  /*3d70*/  LDC.64 R2, c[0x0][0x888] ;  /* 0x00022200ff027b82 */ /* 0x000f220000000a00 */
[----:B------:R-:W3:Y:S01]  /*3d80*/  LDCU UR16, c[0x0][0xb0c] ;  /* 0x00016180ff1077ac */ /* 0x000ee20008000800 */
[----:B------:R-:W2:Y:S06]  /*3d90*/  LDCU UR35, c[0x0][0xb20] ;  /* 0x00016400ff2377ac */ /* 0x000eac0008000800 */
[----:B------:R-:W4:Y:S01]  /*3da0*/  LDC.64 R4, c[0x0][0x890] ;  /* 0x00022400ff047b82 */ /* 0x000f220000000a00 */
[----:B------:R-:W2:Y:S01]  /*3db0*/  LDCU UR4, c[0x0][0xb30] ;  /* 0x00016600ff0477ac */ /* 0x000ea20008000800 */
[----:B------:R-:W-:Y:S01]  /*3dc0*/  UMOV UR17, 0x400 ;  /* 0x0000040000117882 */ /* 0x000fe20000000000 */
[----:B-1----:R-:W-:-:S02]  /*3dd0*/  UIMAD.WIDE.U32 UR32, UR26, UR28, URZ ;  /* 0x0000001c1a2072a5 */ /* 0x002fc4000f8e00ff */
[----:B---3--:R-:W-:Y:S02]  /*3de0*/  UIMAD.WIDE.U32 UR6, UR25, UR31, URZ ;  /* 0x0000001f190672a5 */ /* 0x008fe4000f8e00ff */
[----:B------:R-:W-:Y:S02]  /*3df0*/  ULEA UR17, UR48, UR17, 0x18 ;  /* 0x0000001130117291 */ /* 0x000fe4000f8ec0ff */
[----:B------:R-:W-:Y:S02]  /*3e00*/  UPLOP3.LUT UP3, UPT, UPT, UPT, UPT, 0x40, 0x4 ;  /* 0x000000000004789c */ /* 0x000fe40003f6e870 */
[----:B------:R-:W-:Y:S01]  /*3e10*/  UIADD3 UR5, UPT, UPT, UR17, 0x50, URZ ;  /* 0x0000005011057890 */ /* 0x000fe2000fffe0ff */
[----:B------:R-:W-:Y:S01]  /*3e20*/  UMOV UR32, UR33 ;  /* 0x0000002100207c82 */ /* 0x000fe20008000000 */
[----:B------:R-:W-:Y:S01]  /*3e30*/  UMOV UR27, UR7 ;  /* 0x00000007001b7c82 */ /* 0x000fe20008000000 */
[----:B------:R-:W-:Y:S02]  /*3e40*/  UISETP.GE.AND UP0, UPT, UR40, 0x1, UPT ;  /* 0x000000012800788c */ /* 0x000fe4000bf06270 */
[----:B------:R-:W-:Y:S01]  /*3e50*/  UISETP.NE.AND UP4, UPT, UR40, 0x1, UPT ;  /* 0x000000012800788c */ /* 0x000fe2000bf85270 */
[----:B------:R-:W1:Y:S01]  /*3e60*/  LDCU.64 UR14, c[0x0][0xb28] ;  /* 0x00016500ff0e77ac */ /* 0x000e620008000a00 */
[----:B------:R-:W-:-:S02]  /*3e70*/  UISETP.NE.AND UP6, UPT, UR16, 0x1, UPT ;  /* 0x000000011000788c */ /* 0x000fc4000bfc5270 */
[----:B------:R-:W-:Y:S02]  /*3e80*/  UISETP.NE.AND UP5, UPT, UR30, 0x1, UPT ;  /* 0x000000011e00788c */ /* 0x000fe4000bfa5270 */
[----:B------:R-:W-:Y:S02]  /*3e90*/  UPRMT UR48, UR48, 0x654, UR5 ;  /* 0x0000065430307896 */ /* 0x000fe40008000005 */
[----:B------:R-:W-:Y:S02]  /*3ea0*/  USHF.R.U32.HI UR32, URZ, UR29, UR32 ;  /* 0x0000001dff207299 */ /* 0x000fe40008011620 */
[----:B--2---:R-:W-:Y:S02]  /*3eb0*/  USHF.R.U32.HI UR27, URZ, UR35, UR27 ;  /* 0x00000023ff1b7299 */ /* 0x004fe4000801161b */
[----:B------:R-:W-:-:S11]  /*3ec0*/  UISETP.NE.AND UP2, UPT, UR4, 0x1, UPT ;  /* 0x000000010400788c */ /* 0x000fd6000bf45270 */
.L_x_83:
[C---:B------:R-:W-:Y:S02]  /*3ed0*/  LEA R7, R14.reuse, UR17, 0x3 ;  /* 0x000000110e077c11 */ /* 0x040fe4000f8e18ff */
[----:B------:R-:W-:Y:S02]  /*3ee0*/  SHF.L.U32 R0, R13, 0x1f, RZ ;  /* 0x0000001f0d007819 */ /* 0x000fe400000006ff */
[----:B------:R-:W-:Y:S02]  /*3ef0*/  LEA R8, R14, UR17, 0x4 ;  /* 0x000000110e087c11 */ /* 0x000fe4000f8e20ff */
[----:B--2---:R-:W2:Y:S02]  /*3f00*/  SYNCS.PHASECHK.TRANS64.TRYWAIT P0, [R7+URZ+0x70], R0 ;  /* 0x00007000070075a7 */ /* 0x004ea400080011ff */
[----:B--2---:R-:W-:Y:S05]  /*3f10*/  @!P0 BRA `(.L_x_76) ;  /* 0x00000038000c8947 */ /* 0x004fea0003800000 */
.L_x_132:
[----:B------:R-:W3:Y:S01]  /*3f20*/  LDS.128 R8, [R8+0x100] ;  /* 0x0001000008087984 */ /* 0x000ee20000000c00 */
[----:B------:R-:W-:Y:S01]  /*3f30*/  UISETP.GE.AND UP0, UPT, UR40, 0x1, UPT ;  /* 0x000000012800788c */ /* 0x000fe2000bf06270 */
[----:B------:R-:W-:Y:S01]  /*3f40*/  @!PT LDS RZ, [RZ] ;  /* 0x00000000fffff984 */ /* 0x000fe20000000800 */
[----:B------:R-:W-:Y:S01]  /*3f50*/  @!PT LDS RZ, [RZ] ;  /* 0x00000000fffff984 */ /* 0x000fe20000000800 */
[----:B------:R-:W-:Y:S01]  /*3f60*/  @!PT LDS RZ, [RZ] ;  /* 0x00000000fffff984 */ /* 0x000fe20000000800 */
[----:B------:R-:W-:Y:S01]  /*3f70*/  @!PT LDS RZ, [RZ] ;  /* 0x00000000fffff984 */ /* 0x000fe20000000800 */
[----:B------:R1:W-:Y:S06]  /*3f80*/  MEMBAR.ALL.CTA ;  /* 0x0000000000007992 */ /* 0x0003ec0000008000 */
[----:B-1----:R-:W1:Y:S01]  /*3f90*/  FENCE.VIEW.ASYNC.S ;  /* 0x00000000000073c6 */ /* 0x002e620000000000 */
[----:B---3--:R-:W-:Y:S11]  /*3fa0*/  LOP3.LUT P0, RZ, R10, 0x1, RZ, 0xc0, !PT ;  /* 0x000000010aff7812 */ /* 0x008ff6000780c0ff */
[----:B------:R-:W-:Y:S02]  /*3fb0*/  @!UPT UIADD3 URZ, UPT, UPT, URZ, URZ, URZ ;  /* 0x000000fffffff290 */ /* 0x000fe4000fffe0ff */
[----:B-1----:R-:W-:Y:S01]  /*3fc0*/  VOTEU.ANY UP1, P0 ;  /* 0x0000000000ff7886 */ /* 0x002fe20000020100 */
[----:B------:R-:W-:Y:S11]  /*3fd0*/  PLOP3.LUT P0, PT, PT, PT, UP1, 0x80, 0x8 ;  /* 0x000000000008781c */ /* 0x000ff60003f0f018 */
[----:B------:R-:W-:Y:S02]  /*3fe0*/  @!UPT UIADD3 URZ, UPT, UPT, URZ, URZ, URZ ;  /* 0x000000fffffff290 */ /* 0x000fe4000fffe0ff */
[----:B--2---:R-:W-:Y:S02]  /*3ff0*/  @P0 SHF.R.U32.HI R0, RZ, 0x10, R9 ;  /* 0x00000010ff000819 */ /* 0x004fe40000011609 */
[----:B------:R-:W-:Y:S02]  /*4000*/  @P0 MOV R6, R8 ;  /* 0x0000000800060202 */ /* 0x000fe40000000f00 */
[----:B------:R-:W-:Y:S01]  /*4010*/  @P0 R2UR UR4, R0 ;  /* 0x00000000000402ca */ /* 0x000fe200000e0000 */
[----:B------:R-:W-:Y:S01]  /*4020*/  VIADD R0, R7, 0x80 ;  /* 0x0000008007007836 */ /* 0x000fe20000000000 */
[----:B------:R-:W-:Y:S02]  /*4030*/  @P0 LOP3.LUT R8, R9, 0xffff, RZ, 0xc0, !PT ;  /* 0x0000ffff09080812 */ /* 0x000fe400078ec0ff */
[----:B------:R-:W-:Y:S02]  /*4040*/  @P0 R2UR UR6, R6 ;  /* 0x00000000060602ca */ /* 0x000fe400000e0000 */
[----:B------:R-:W-:Y:S02]  /*4050*/  PRMT R0, RZ, 0x654, R0 ;  /* 0x00000654ff007816 */ /* 0x000fe40000000000 */
[----:B------:R-:W-:Y:S02]  /*4060*/  @P0 R2UR UR5, R8 ;  /* 0x00000000080502ca */ /* 0x000fe400000e0000 */
[----:B------:R1:W-:Y:S03]  /*4070*/  SYNCS.ARRIVE.TRANS64.RED.A1T0 RZ, [R0+URZ], RZ ;  /* 0x000000ff00ff79a7 */ /* 0x0003e600081004ff */
[----:B------:R-:W-:Y:S04]  /*4080*/  @UP1 UMOV UR24, UR4 ;  /* 0x0000000400181c82 */ /* 0x000fe80008000000 */
[----:B------:R-:W-:Y:S04]  /*4090*/  @UP1 UMOV UR13, UR6 ;  /* 0x00000006000d1c82 */ /* 0x000fe80008000000 */
[----:B------:R-:W-:Y:S01]  /*40a0*/  @UP1 UMOV UR7, UR5 ;  /* 0x0000000500071c82 */ /* 0x000fe20008000000 */
[----:B------:R-:W-:Y:S05]  /*40b0*/  BRA.U !UP0, `(.L_x_77) ;  /* 0x0000000108a47547 */ /* 0x000fea000b800000 */
[----:B------:R-:W-:Y:S02]  /*40c0*/  UIMAD.WIDE.U32 UR10, UR7, UR31, URZ ;  /* 0x0000001f070a72a5 */ /* 0x000fe4000f8e00ff */
[----:B------:R-:W-:Y:S02]  /*40d0*/  UIMAD.WIDE.U32 UR18, UR13, UR28, URZ ;  /* 0x0000001c0d1272a5 */ /* 0x000fe4000f8e00ff */
[----:B------:R-:W-:Y:S02]  /*40e0*/  USEL UR4, UR25, UR27, !UP5 ;  /* 0x0000001b19047287 */ /* 0x000fe4000e800000 */
[----:B------:R-:W-:Y:S02]  /*40f0*/  USEL UR8, UR26, UR32, !UP6 ;  /* 0x000000201a087287 */ /* 0x000fe4000f000000 */
[----:B------:R-:W-:Y:S02]  /*4100*/  UIMAD.WIDE.U32 UR20, UR4, UR14, URZ ;  /* 0x0000000e041472a5 */ /* 0x000fe4000f8e00ff */
[----:B------:R-:W-:Y:S01]  /*4110*/  UIMAD.WIDE.U32 UR22, UR8, UR14, URZ ;  /* 0x0000000e081672a5 */ /* 0x000fe2000f8e00ff */
[----:B------:R-:W-:Y:S02]  /*4120*/  UMOV UR5, UR11 ;  /* 0x0000000b00057c82 */ /* 0x000fe40008000000 */
[----:B------:R-:W-:Y:S03]  /*4130*/  USHF.R.U32.HI UR6, URZ, UR35, UR5 ;  /* 0x00000023ff067299 */ /* 0x000fe60008011605 */
[----:B------:R-:W-:Y:S01]  /*4140*/  UMOV UR5, UR19 ;  /* 0x0000001300057c82 */ /* 0x000fe20008000000 */
[----:B------:R-:W-:Y:S02]  /*4150*/  USEL UR6, UR7, UR6, !UP5 ;  /* 0x0000000607067287 */ /* 0x000fe4000e800000 */
[----:B------:R-:W-:Y:S02]  /*4160*/  USHF.R.U32.HI UR9, URZ, UR29, UR5 ;  /* 0x0000001dff097299 */ /* 0x000fe40008011605 */
[----:B------:R-:W-:Y:S01]  /*4170*/  UIMAD.WIDE.U32 UR10, UR6, UR14, URZ ;  /* 0x0000000e060a72a5 */ /* 0x000fe2000f8e00ff */
[----:B------:R-:W-:Y:S02]  /*4180*/  UMOV UR5, UR21 ;  /* 0x0000001500057c82 */ /* 0x000fe40008000000 */
[----:B------:R-:W-:Y:S03]  /*4190*/  @UP4 USHF.R.U32.HI UR4, URZ, UR15, UR5 ;  /* 0x0000000fff044299 */ /* 0x000fe60008011605 */
[----:B------:R-:W-:Y:S01]  /*41a0*/  UMOV UR5, UR23 ;  /* 0x0000001700057c82 */ /* 0x000fe20008000000 */
[----:B------:R-:W-:Y:S02]  /*41b0*/  UIMAD UR4, UR40, UR4, URZ ;  /* 0x00000004280472a4 */ /* 0x000fe4000f8e02ff */
[----:B------:R-:W-:Y:S02]  /*41c0*/  @UP4 USHF.R.U32.HI UR8, URZ, UR15, UR5 ;  /* 0x0000000fff084299 */ /* 0x000fe40008011605 */
[----:B------:R-:W-:Y:S02]  /*41d0*/  USEL UR5, UR13, UR9, !UP6 ;  /* 0x000000090d057287 */ /* 0x000fe4000f000000 */
[----:B------:R-:W-:Y:S02]  /*41e0*/  UIMAD UR9, UR40, UR8, URZ ;  /* 0x00000008280972a4 */ /* 0x000fe4000f8e02ff */
[----:B------:R-:W-:Y:S03]  /*41f0*/  UISETP.GE.AND UP0, UPT, UR6, UR4, UPT ;  /* 0x000000040600728c */ /* 0x000fe6000bf06270 */
[----:B------:R-:W-:Y:S01]  /*4200*/  UMOV UR4, UR11 ;  /* 0x0000000b00047c82 */ /* 0x000fe20008000000 */
[----:B------:R-:W-:Y:S02]  /*4210*/  UISETP.GE.OR UP0, UPT, UR5, UR9, UP0 ;  /* 0x000000090500728c */ /* 0x000fe40008706670 */
[----:B------:R-:W-:Y:S02]  /*4220*/  USHF.R.U32.HI UR4, URZ, UR15, UR4 ;  /* 0x0000000fff047299 */ /* 0x000fe40008011604 */
[----:B------:R-:W-:Y:S02]  /*4230*/  UIMAD.WIDE.U32 UR10, UR5, UR14, URZ ;  /* 0x0000000e050a72a5 */ /* 0x000fe4000f8e00ff */
[----:B------:R-:W-:Y:S04]  /*4240*/  USEL UR12, UR6, UR4, !UP4 ;  /* 0x00000004060c7287 */ /* 0x000fe8000e000000 */
[----:B------:R-:W-:Y:S01]  /*4250*/  UIADD3 UR9, UPT, UPT, -UR12, URZ, URZ ;  /* 0x000000ff0c097290 */ /* 0x000fe2000fffe1ff */
[----:B------:R-:W-:Y:S02]  /*4260*/  @!UP0 UMOV UR4, UR11 ;  /* 0x0000000b00048c82 */ /* 0x000fe40008000000 */
[----:B------:R-:W-:Y:S02]  /*4270*/  @!UP0 USHF.R.U32.HI UR4, URZ, UR15, UR4 ;  /* 0x0000000fff048299 */ /* 0x000fe40008011604 */
[----:B------:R-:W-:Y:S02]  /*4280*/  UIMAD UR9, UR40, UR9, UR6 ;  /* 0x00000009280972a4 */ /* 0x000fe4000f8e0206 */
[----:B------:R-:W-:Y:S04]  /*4290*/  @!UP0 USEL UR4, UR5, UR4, !UP4 ;  /* 0x0000000405048287 */ /* 0x000fe8000e000000 */
[----:B------:R-:W-:Y:S02]  /*42a0*/  @!UP0 UIMAD UR9, UR8, UR9, UR4 ;  /* 0x00000009080982a4 */ /* 0x000fe4000f8e0204 */
[----:B------:R-:W-:Y:S02]  /*42b0*/  @!UP0 UIADD3 UR10, UPT, UPT, UR12, -UR4, URZ ;  /* 0x800000040c0a8290 */ /* 0x000fe4000fffe0ff */
[----:B------:R-:W-:Y:S02]  /*42c0*/  UIADD3 UR4, UPT, UPT, -UR5, URZ, URZ ;  /* 0x000000ff05047290 */ /* 0x000fe4000fffe1ff */
[----:B------:R-:W-:Y:S02]  /*42d0*/  UIADD3 UR8, UPT, UPT, -UR6, URZ, URZ ;  /* 0x000000ff06087290 */ /* 0x000fe4000fffe1ff */
[----:B------:R-:W-:Y:S02]  /*42e0*/  @!UP0 UIMAD UR6, UR10, UR40, UR5 ;  /* 0x000000280a0682a4 */ /* 0x000fe4000f8e0205 */
[----:B------:R-:W-:Y:S02]  /*42f0*/  UIMAD UR13, UR16, UR4, UR13 ;  /* 0x00000004100d72a4 */ /* 0x000fe4000f8e020d */
[----:B------:R-:W-:Y:S01]  /*4300*/  UIMAD UR7, UR30, UR8, UR7 ;  /* 0x000000081e0772a4 */ /* 0x000fe2000f8e0207 */
[----:B------:R-:W-:Y:S02]  /*4310*/  @!UP0 UMOV UR5, UR9 ;  /* 0x0000000900058c82 */ /* 0x000fe40008000000 */
[----:B------:R-:W-:Y:S02]  /*4320*/  UIMAD UR13, UR5, UR16, UR13 ;  /* 0x00000010050d72a4 */ /* 0x000fe4000f8e020d */
[----:B------:R-:W-:Y:S11]  /*4330*/  UIMAD UR7, UR6, UR30, UR7 ;  /* 0x0000001e060772a4 */ /* 0x000ff6000f8e0207 */
[----:B------:R-:W-:Y:S01]  /*4340*/  @!UPT UIADD3 URZ, UPT, UPT, URZ, URZ, URZ ;  /* 0x000000fffffff290 */ /* 0x000fe2000fffe0ff */
.L_x_77:
[----:B------:R-:W2:Y:S01]  /*4350*/  @!UP2 LDCU.128 UR20, c[0x0][0xb10] ;  /* 0x00016200ff14a7ac */ /* 0x000ea20008000c00 */
[C---:B----4-:R-:W-:Y:S02]  /*4360*/  ISETP.NE.U32.AND P1, PT, R4.reuse, RZ, PT ;  /* 0x000000ff0400720c */ /* 0x050fe40003f25070 */
[----:B------:R-:W-:Y:S02]  /*4370*/  ISETP.NE.U32.AND P0, PT, R4, RZ, PT ;  /* 0x000000ff0400720c */ /* 0x000fe40003f05070 */
[C---:B------:R-:W-:Y:S02]  /*4380*/  ISETP.NE.AND.EX P1, PT, R5.reuse, RZ, PT, P1 ;  /* 0x000000ff0500720c */ /* 0x040fe40003f25310 */
[----:B------:R-:W-:Y:S01]  /*4390*/  ISETP.NE.AND.EX P0, PT, R5, RZ, PT, P0 ;  /* 0x000000ff0500720c */ /* 0x000fe20003f05300 */
[----:B------:R-:W3:Y:S01]  /*43a0*/  @!UP2 LDCU UR5, c[0x0][0xb0c] ;  /* 0x00016180ff05a7ac */ /* 0x000ee20008000800 */
[----:B------:R-:W-:Y:S01]  /*43b0*/  SHF.L.U32 R6, R15, 0x1f, RZ ;  /* 0x0000001f0f067819 */ /* 0x000fe200000006ff */
[----:B--2---:R-:W-:Y:S07]  /*43c0*/  UIMAD.WIDE.U32 UR8, UR13, UR20, URZ ;  /* 0x000000140d0872a5 */ /* 0x004fee000f8e00ff */
[----:B------:R-:W-:Y:S01]  /*43d0*/  @!UP2 UMOV UR4, UR9 ;  /* 0x000000090004ac82 */ /* 0x000fe20008000000 */
[----:B---3--:R-:W-:Y:S02]  /*43e0*/  @!UP2 UISETP.NE.AND UP0, UPT, UR5, 0x1, UPT ;  /* 0x000000010500a88c */ /* 0x008fe4000bf05270 */
[----:B------:R-:W-:Y:S02]  /*43f0*/  @!UP2 USHF.R.U32.HI UR4, URZ, UR21, UR4 ;  /* 0x00000015ff04a299 */ /* 0x000fe40008011604 */
[----:B------:R-:W-:Y:S02]  /*4400*/  UIMAD.WIDE.U32 UR8, UR7, UR23, URZ ;  /* 0x00000017070872a5 */ /* 0x000fe4000f8e00ff */
[----:B------:R-:W-:Y:S02]  /*4410*/  @!UP2 USEL UR10, UR13, UR4, !UP0 ;  /* 0x000000040d0aa287 */ /* 0x000fe4000c000000 */
[----:B------:R-:W-:Y:S03]  /*4420*/  @!UP2 UISETP.NE.AND UP0, UPT, UR22, 0x1, UPT ;  /* 0x000000011600a88c */ /* 0x000fe6000bf05270 */
[----:B------:R-:W-:Y:S02]  /*4430*/  @!UP2 UMOV UR6, UR9 ;  /* 0x000000090006ac82 */ /* 0x000fe40008000000 */
[----:B------:R-:W2:Y:S02]  /*4440*/  @!UP2 LDCU UR4, c[0x0][0xb20] ;  /* 0x00016400ff04a7ac */ /* 0x000ea40008000800 */
[----:B--2---:R-:W-:Y:S04]  /*4450*/  @!UP2 USHF.R.U32.HI UR6, URZ, UR4, UR6 ;  /* 0x00000004ff06a299 */ /* 0x004fe80008011606 */
[----:B------:R-:W-:Y:S04]  /*4460*/  @!UP2 USEL UR6, UR7, UR6, !UP0 ;  /* 0x000000060706a287 */ /* 0x000fe8000c000000 */
[----:B------:R-:W-:Y:S02]  /*4470*/  @!UP2 UIADD3 UR4, UPT, UPT, -UR10, UR6, URZ ;  /* 0x000000060a04a290 */ /* 0x000fe4000fffe1ff */
[----:B------:R-:W-:Y:S02]  /*4480*/  @!UP2 UIADD3 UR6, UPT, UPT, UR10, -UR6, URZ ;  /* 0x800000060a06a290 */ /* 0x000fe4000fffe0ff */
[----:B------:R-:W-:Y:S02]  /*4490*/  @!UP2 UIMAD UR13, UR4, UR5, UR13 ;  /* 0x00000005040da2a4 */ /* 0x000fe4000f8e020d */
[----:B------:R-:W-:Y:S01]  /*44a0*/  @!UP2 UIMAD UR7, UR6, UR22, UR7 ;  /* 0x000000160607a2a4 */ /* 0x000fe2000f8e0207 */
[----:B------:R-:W-:Y:S11]  /*44b0*/  BRA.U UP3, `(.L_x_78) ;  /* 0x0000000103107547 */ /* 0x000ff6000b800000 */
[----:B------:R-:W-:Y:S04]  /*44c0*/  MOV R7, UR34 ;  /* 0x0000002200077c02 */ /* 0x000fe80008000f00 */
[----:B------:R-:W-:Y:S04]  /*44d0*/  SHF.L.U32 R7, R7, 0x1f, RZ ;  /* 0x0000001f07077819 */ /* 0x000fe800000006ff */
[----:B------:R-:W2:Y:S02]  /*44e0*/  SYNCS.PHASECHK.TRANS64.TRYWAIT P2, [UR17+0x68], R7 ;  /* 0x00006807ff0075a7 */ /* 0x000ea40008041111 */
[----:B--2---:R-:W-:Y:S05]  /*44f0*/  @!P2 BRA `(.L_x_79) ;  /* 0x0000003000a8a947 */ /* 0x004fea0003800000 */
.L_x_78:
[----:B------:R-:W-:Y:S05]  /*4500*/  @!P1 BRA `(.L_x_80) ;  /* 0x0000000000309947 */ /* 0x000fea0003800000 */
[----:B------:R-:W-:Y:S01]  /*4510*/  ISETP.NE.U32.AND P1, PT, R2, RZ, PT ;  /* 0x000000ff0200720c */ /* 0x000fe20003f25070 */
[----:B------:R-:W2:Y:S01]  /*4520*/  LDCU.64 UR4, c[0x0][0x358] ;  /* 0x00006b00ff0477ac */ /* 0x000ea20008000a00 */
[----:B------:R-:W-:Y:S02]  /*4530*/  IMAD.MOV.U32 R147, RZ, RZ, 0x1 ;  /* 0x00000001ff937424 */ /* 0x000fe400078e00ff */
[----:B------:R-:W-:Y:S11]  /*4540*/  ISETP.NE.AND.EX P1, PT, R3, RZ, PT, P1 ;  /* 0x000000ff0300720c */ /* 0x000ff60003f25310 */
[----:B------:R-:W-:Y:S02]  /*4550*/  @!UPT UIADD3 URZ, UPT, UPT, URZ, URZ, URZ ;  /* 0x000000fffffff290 */ /* 0x000fe4000fffe0ff */
[----:B------:R-:W3:Y:S01]  /*4560*/  @P1 LDC.64 R8, c[0x0][0x888] ;  /* 0x00022200ff081b82 */ /* 0x000ee20000000a00 */
[----:B-1----:R-:W-:Y:S04]  /*4570*/  @P1 IMAD R0, R4, UR36, RZ ;  /* 0x0000002404001c24 */ /* 0x002fe8000f8e02ff */
[----:B---3--:R-:W-:Y:S04]  /*4580*/  @P1 IMAD.WIDE R8, R0, 0x4, R8 ;  /* 0x0000000400081825 */ /* 0x008fe800078e0208 */
[----:B------:R-:W-:Y:S01]  /*4590*/  HFMA2 R0, -RZ, RZ, 0, 5.9604644775390625e-08 ;  /* 0x00000001ff007431 */ /* 0x000fe200000001ff */
[----:B--2--5:R2:W5:Y:S04]  /*45a0*/  @P1 LDG.E R71, desc[UR4][R8.64] ;  /* 0x0000000408471981 */ /* 0x024568000c1e1900 */
[----:B------:R-:W-:Y:S01]  /*45b0*/  @!P1 PRMT R147, R0, 0x7610, R147 ;  /* 0x0000761000939816 */ /* 0x000fe20000000093 */
[----:B--2---:R-:W3:Y:S06]  /*45c0*/  @!P1 LDC R71, c[0x0][0x880] ;  /* 0x00022000ff479b82 */ /* 0x004eec0000000800 */
.L_x_80:
[----:B---3-5:R-:W-:Y:S01]  /*45d0*/  @!P0 ISETP.EQ.AND P1, PT, R71, RZ, PT ;  /* 0x000000ff4700820c */ /* 0x028fe20003f22270 */
[----:B------:R-:W-:Y:S01]  /*45e0*/  @!UPT UIADD3 URZ, UPT, UPT, URZ, URZ, URZ ;  /* 0x000000fffffff290 */ /* 0x000fe2000fffe0ff */
[----:B------:R-:W-:Y:S11]  /*45f0*/  @!P0 BRA `(.L_x_81) ;  /* 0x0000000000188947 */ /* 0x000ff60003800000 */
[----:B------:R-:W-:Y:S02]  /*4600*/  LOP3.LUT P0, RZ, R147, 0xff, RZ, 0xc0, !PT ;  /* 0x000000ff93ff7812 */ /* 0x000fe4000780c0ff */
[----:B------:R-:W-:Y:S04]  /*4610*/  ISETP.NE.U32.AND P1, PT, R2, RZ, PT ;  /* 0x000000ff0200720c */ /* 0x000fe80003f25070 */
[----:B------:R-:W-:Y:S04]  /*4620*/  ISETP.NE.AND.EX P1, PT, R3, RZ, PT, P1 ;  /* 0x000000ff0300720c */ /* 0x000fe80003f25310 */
[----:B------:R-:W-:Y:S03]  /*4630*/  PLOP3.LUT P1, PT, P1, PT, PT, 0x8, 0x80 ;  /* 0x000000000080781c */ /* 0x000fe60000f2e170 */
[----:B------:R-:W-:Y:S11]  /*4640*/  @P0 ISETP.EQ.AND P1, PT, R71, RZ, PT ;  /* 0x000000ff4700020c */ /* 0x000ff60003f22270 */
[----:B------:R-:W-:Y:S02]  /*4650*/  @!UPT UIADD3 URZ, UPT, UPT, URZ, URZ, URZ ;  /* 0x000000fffffff290 */ /* 0x000fe4000fffe0ff */
.L_x_81:
[----:B------:R-:W2:Y:S01]  /*4660*/  SYNCS.PHASECHK.TRANS64.TRYWAIT P0, [UR17+0x58], R6 ;  /* 0x00005806ff0075a7 */ /* 0x000ea20008001111 */
[----:B------:R-:W-:Y:S02]  /*4670*/  ELECT P2, URZ, PT ;  /* 0x0000000000ff782f */ /* 0x000fe40003840000 */
[----:B------:R-:W-:Y:S01]  /*4680*/  IADD3 R14, PT, PT, R14, 0x1, RZ ;  /* 0x000000010e0e7810 */ /* 0x000fe20007ffe0ff */
[----:B--2---:R-:W-:Y:S10]  /*4690*/  @!P0 BRA `(.L_x_82) ;  /* 0x0000003000588947 */ /* 0x004ff40003800000 */
.L_x_135:
[----:B------:R-:W-:Y:S01]  /*46a0*/  PLOP3.LUT P1, PT, P1, P2, PT, 0xf2, 0x2f ;  /* 0x00000000002f781c */ /* 0x000fe20000f25e72 */
[----:B------:R-:W-:Y:S01]  /*46b0*/  UMOV UR18, 0x0 ;  /* 0x0000000000127882 */ /* 0x000fe20000000000 */
[----:B------:R-:W-:Y:S01]  /*46c0*/  UMOV UR19, 0x10000000 ;  /* 0x1000000000137882 */ /* 0x000fe20000000000 */
[----:B------:R-:W-:Y:S01]  /*46d0*/  UMOV UR12, UR36 ;  /* 0x00000024000c7c82 */ /* 0x000fe20008000000 */
[----:B------:R-:W-:Y:S01]  /*46e0*/  LOP3.LUT R15, R15, 0x1, RZ, 0x3c, !PT ;  /* 0x000000010f0f7812 */ /* 0x000fe200078e3cff */
[----:B------:R-:W-:Y:S01]  /*46f0*/  UPLOP3.LUT UP3, UPT, UPT, UPT, UPT, 0x80, 0x8 ;  /* 0x000000000008789c */ /* 0x000fe20003f6f070 */
[----:B------:R-:W-:Y:S07]  /*4700*/  UMOV UR36, UR24 ;  /* 0x0000001800247c82 */ /* 0x000fee0008000000 */
[----:B-1----:R-:W-:Y:S01]  /*4710*/  @!P1 IADD3 R6, P0, PT, R16, 0x580, RZ ;  /* 0x0000058010069810 */ /* 0x002fe20007f1e0ff */
[----:B------:R-:W-:Y:S03]  /*4720*/  VOTEU.ALL UP0, P1 ;  /* 0x0000000000ff7886 */ /* 0x000fe60000800000 */
[----:B------:R-:W-:Y:S01]  /*4730*/  @!P1 R2UR UR5, R6 ;  /* 0x00000000060592ca */ /* 0x000fe200000e0000 */
[----:B------:R-:W-:Y:S01]  /*4740*/  @!P1 IMAD.X R0, RZ, RZ, R17, P0 ;  /* 0x000000ffff009224 */ /* 0x000fe200000e0611 */
[----:B------:R-:W-:Y:S01]  /*4750*/  @!UP0 USHF.L.U32 UR10, UR45, 0x6, URZ ;  /* 0x000000062d0a8899 */ /* 0x000fe200080006ff */
[----:B------:R-:W-:Y:S01]  /*4760*/  ISETP.NE.AND P0, PT, R14, 0x2, PT ;  /* 0x000000020e00780c */ /* 0x000fe20003f05270 */
[----:B------:R-:W-:Y:S02]  /*4770*/  @!UP0 USHF.L.U32 UR11, UR46, 0x7, URZ ;  /* 0x000000072e0b8899 */ /* 0x000fe400080006ff */
[----:B------:R-:W-:Y:S01]  /*4780*/  @!P1 R2UR UR4, R0 ;  /* 0x00000000000492ca */ /* 0x000fe200000e0000 */
[----:B------:R-:W-:Y:S01]  /*4790*/  @!UP0 UIADD3 UR8, UPT, UPT, UR17, 0x200, URZ ;  /* 0x0000020011088890 */ /* 0x000fe2000fffe0ff */
[----:B------:R-:W-:Y:S01]  /*47a0*/  SEL R0, RZ, 0x1, P0 ;  /* 0x00000001ff007807 */ /* 0x000fe20000000000 */
[----:B------:R-:W-:Y:S01]  /*47b0*/  @!UP0 UIADD3 UR9, UPT, UPT, UR17, 0x50, URZ ;  /* 0x0000005011098890 */ /* 0x000fe2000fffe0ff */
[----:B------:R-:W-:Y:S01]  /*47c0*/  SEL R14, R14, RZ, P0 ;  /* 0x000000ff0e0e7207 */ /* 0x000fe20000000000 */
[----:B------:R-:W-:Y:S01]  /*47d0*/  VOTEU.ALL UP0, P1 ;  /* 0x0000000000ff7886 */ /* 0x000fe20000800000 */
[----:B------:R-:W-:Y:S01]  /*47e0*/  LOP3.LUT R13, R13, R0, RZ, 0x3c, !PT ;  /* 0x000000000d0d7212 */ /* 0x000fe200078e3cff */
[----:B------:R-:W-:Y:S01]  /*47f0*/  IMAD.U32 R6, RZ, RZ, UR5 ;  /* 0x00000005ff067e24 */ /* 0x000fe2000f8e00ff */
[----:B------:R-:W-:Y:S02]  /*4800*/  UIADD3 UR45, UPT, UPT, UR7, UR57, URZ ;  /* 0x00000039072d7290 */ /* 0x000fe4000fffe0ff */
[----:B------:R-:W-:Y:S03]  /*4810*/  UIADD3 UR46, UPT, UPT, UR13, UR60, URZ ;  /* 0x0000003c0d2e7290 */ /* 0x000fe6000fffe0ff */
[----:B------:R-:W-:Y:S01]  /*4820*/  IMAD.U32 R7, RZ, RZ, UR4 ;  /* 0x00000004ff077e24 */ /* 0x000fe2000f8e00ff */
[----:B------:R-:W-:Y:S04]  /*4830*/  @!P1 R2UR UR4, R6 ;  /* 0x00000000060492ca */ /* 0x000fe800000e0000 */
[----:B------:R-:W-:Y:S11]  /*4840*/  @!P1 R2UR UR5, R7 ;  /* 0x00000000070592ca */ /* 0x000ff600000e0000 */
[----:B------:R-:W-:Y:S02]  /*4850*/  @!UPT UIADD3 URZ, UPT, UPT, URZ, URZ, URZ ;  /* 0x000000fffffff290 */ /* 0x000fe4000fffe0ff */
[----:B------:R2:W-:Y:S01]  /*4860*/  @!UP0 UTMALDG.3D [UR8], [UR4], desc[UR18] ;  /* 0x00001208040085b4 */ /* 0x0005e20008011000 */
[----:B------:R2:W-:Y:S01]  /*4870*/  @!P1 SYNCS.ARRIVE.TRANS64.RED.A0TR RZ, [UR17+0x50], R12 ;  /* 0x0000500cffff99a7 */ /* 0x0005e20008300411 */
[----:B------:R-:W-:Y:S01]  /*4880*/  SYNCS.ARRIVE.TRANS64.RED.A1T0 RZ, [UR48], RZ ;  /* 0x000000ffffff79a7 */ /* 0x000fe20008100430 */
[----:B------:R-:W-:Y:S05]  /*4890*/  BRA.U UP1, `(.L_x_83) ;  /* 0xfffffff5018c7547 */ /* 0x000fea000b83ffff */
[----:B------:R-:W-:Y:S07]  /*48a0*/  MOV R0, UR17 ;  /* 0x0000001100007c02 */ /* 0x000fee0008000f00 */
.L_x_84:
[----:B-1----:R-:W-:-:S04]  /*48b0*/  SHF.L.U32 R2, R15, 0x1f, RZ ;  /* 0x0000001f0f027819 */ /* 0x002fc800000006ff */
[----:B------:R1:W3:Y:S03]  /*48c0*/  SYNCS.PHASECHK.TRANS64.TRYWAIT P0, [R0+URZ+0x58], R2 ;  /* 0x00005802000075a7 */ /* 0x0002e600080011ff */
[----:B---3--:R-:W-:Y:S05]  /*48d0*/  @!P0 NANOSLEEP.SYNCS 0x989680 ;  /* 0x009896800000895d */ /* 0x008fea0003900000 */
[----:B------:R-:W3:Y:S02]  /*48e0*/  @!P0 SYNCS.PHASECHK.TRANS64 P0, [R0+URZ+0x58], R2 ;  /* 0x00005802000085a7 */ /* 0x000ee400080010ff */
[----:B--23--:R-:W-:Y:S05]  /*48f0*/  @P0 EXIT ;  /* 0x000000000000094d */ /* 0x00cfea0003800000 */
[----:B------:R-:W-:Y:S05]  /*4900*/  BRA `(.L_x_84) ;  /* 0xfffffffc00e87947 */ /* 0x000fea000383ffff */
.L_x_75:
[----:B------:R-:W-:-:S06]  /*4910*/  UISETP.GE.AND UP0, UPT, UR22, 0x4, UPT ;  /* 0x000000041600788c */ /* 0x000fcc000bf06270 */
[----:B------:R-:W-:-:S13]  /*4920*/  PLOP3.LUT P0, PT, PT, PT, UP0, 0x80, 0x8 ;  /* 0x000000000008781c */ /* 0x000fda0003f0f008 */
[----:B------:R-:W-:Y:S05]  /*4930*/  @!P0 EXIT ;  /* 0x000000000000894d */ /* 0x000fea0003800000 */
[----:B------:R-:W-:Y:S01]  /*4940*/  BAR.SYNC.DEFER_BLOCKING 0x6, 0xa0 ;  /* 0x0182800000007b1d */ /* 0x000fe20000010000 */
[C---:B------:R-:W-:Y:S01]  /*4950*/  IMAD.SHL.U32 R146, R142.reuse, 0x40, RZ ;  /* 0x000000408e927824 */ /* 0x040fe200078e00ff */
[C---:B------:R-:W-:Y:S01]  /*4960*/  R2P PR, R142.reuse, 0x6 ;  /* 0x000000068e007804 */ /* 0x040fe20000000000 */
[C---:B------:R-:W-:Y:S01]  /*4970*/  IMAD.SHL.U32 R4, R142.reuse, 0x8, RZ ;  /* 0x000000088e047824 */ /* 0x040fe200078e00ff */
[----:B------:R-:W-:Y:S01]  /*4980*/  SHF.L.U32 R69, R142, 0x10, RZ ;  /* 0x000000108e457819 */ /* 0x000fe200000006ff */
[----:B------:R-:W-:Y:S01]  /*4990*/  IMAD.MOV.U32 R144, RZ, RZ, 0x20 ;  /* 0x00000020ff907424 */ /* 0x000fe200078e00ff */
[----:B------:R-:W-:Y:S02]  /*49a0*/  UMOV UR44, 0x400 ;  /* 0x00000400002c7882 */ /* 0x000fe40000000000 */
[----:B------:R-:W1:Y:S01]  /*49b0*/  LDC.64 R138, c[0x0][0x888] ;  /* 0x00022200ff8a7b82 */ /* 0x000e620000000a00 */
[----:B------:R-:W-:Y:S01]  /*49c0*/  ULEA UR44, UR48, UR44, 0x18 ;  /* 0x0000002c302c7291 */ /* 0x000fe2000f8ec0ff */
[----:B------:R-:W-:Y:S01]  /*49d0*/  LOP3.LUT R5, R146, 0x180, RZ, 0xc0, !PT ;  /* 0x0000018092057812 */ /* 0x000fe200078ec0ff */
[----:B------:R-:W-:Y:S01]  /*49e0*/  IMAD.MOV.U32 R145, RZ, RZ, 0x10 ;  /* 0x00000010ff917424 */ /* 0x000fe200078e00ff */
[----:B------:R-:W-:Y:S01]  /*49f0*/  SEL R144, R144, 0xffffffe0, !P2 ;  /* 0xffffffe090907807 */ /* 0x000fe20005000000 */
[----:B------:R-:W-:Y:S01]  /*4a00*/  UIADD3 UR4, UPT, UPT, UR44, 0x2200, URZ ;  /* 0x000022002c047890 */ /* 0x000fe2000fffe0ff */
[----:B------:R-:W-:Y:S01]  /*4a10*/  LOP3.LUT R4, R5, 0x30, R4, 0xf8, !PT ;  /* 0x0000003005047812 */ /* 0x000fe200078ef804 */
[----:B------:R-:W-:Y:S01]  /*4a20*/  HFMA2 R149, -RZ, RZ, 0, 0 ;  /* 0x00000000ff957431 */ /* 0x000fe200000001ff */
[----:B------:R-:W2:Y:S01]  /*4a30*/  LDC.64 R140, c[0x0][0x890] ;  /* 0x00022400ff8c7b82 */ /* 0x000ea20000000a00 */
[----:B------:R-:W-:Y:S01]  /*4a40*/  SEL R145, R145, 0xfffffff0, !P1 ;  /* 0xfffffff091917807 */ /* 0x000fe20004800000 */
[----:B------:R-:W-:Y:S01]  /*4a50*/  IMAD.MOV.U32 R68, RZ, RZ, RZ ;  /* 0x000000ffff447224 */ /* 0x000fe200078e00ff */
[----:B------:R-:W-:Y:S01]  /*4a60*/  LOP3.LUT R146, R4, 0x1e40, R146, 0xf8, !PT ;  /* 0x00001e4004927812 */ /* 0x000fe200078ef892 */
[----:B------:R-:W-:Y:S01]  /*4a70*/  IMAD.MOV.U32 R152, RZ, RZ, RZ ;  /* 0x000000ffff987224 */ /* 0x000fe200078e00ff */
[----:B------:R-:W-:-:S02]  /*4a80*/  SHF.R.U32.HI R143, RZ, 0x4, R144 ;  /* 0x00000004ff8f7819 */ /* 0x000fc40000011690 */
[----:B------:R-:W-:Y:S02]  /*4a90*/  CS2R R150, SRZ ;  /* 0x0000000000967805 */ /* 0x000fe4000001ff00 */
[----:B------:R-:W-:Y:S01]  /*4aa0*/  LOP3.LUT R69, R69, 0x600000, RZ, 0xc0, !PT ;  /* 0x0060000045457812 */ /* 0x000fe200078ec0ff */
[----:B------:R-:W3:Y:S01]  /*4ab0*/  LDC.64 R136, c[0x0][0x8b0] ;  /* 0x00022c00ff887b82 */ /* 0x000ee20000000a00 */
[----:B------:R-:W4:Y:S01]  /*4ac0*/  LDS R0, [UR44+0x120] ;  /* 0x0001202cff007984 */ /* 0x000f220008000800 */
[----:B------:R-:W-:Y:S01]  /*4ad0*/  VIADD R4, R146, UR44 ;  /* 0x0000002c92047c36 */ /* 0x000fe20008000000 */
[----:B------:R-:W-:Y:S01]  /*4ae0*/  LEA.HI R143, R145, R143, RZ, 0x1c ;  /* 0x0000008f918f7211 */ /* 0x000fe200078fe0ff */
[----:B------:R-:W-:Y:S01]  /*4af0*/  IMAD.U32 R153, RZ, RZ, UR4 ;  /* 0x00000004ff997e24 */ /* 0x000fe2000f8e00ff */
[----:B------:R-:W1:Y:S01]  /*4b00*/  LDCU UR50, c[0x0][0x370] ;  /* 0x00006e00ff3277ac */ /* 0x000e620008000800 */
[--C-:B------:R-:W-:Y:S01]  /*4b10*/  IMAD.IADD R144, R144, 0x1, R4.reuse ;  /* 0x0000000190907824 */ /* 0x100fe200078e0204 */
[----:B------:R-:W-:Y:S01]  /*4b20*/  LEA R143, R143, R4, 0x4 ;  /* 0x000000048f8f7211 */ /* 0x000fe200078e20ff */
[----:B------:R-:W1:Y:S01]  /*4b30*/  LDC.64 R134, c[0x0][0x8a8] ;  /* 0x00022a00ff867b82 */ /* 0x000e620000000a00 */
[----:B------:R-:W-:Y:S01]  /*4b40*/  IMAD.IADD R145, R145, 0x1, R4 ;  /* 0x0000000191917824 */ /* 0x000fe200078e0204 */
[----:B------:R-:W1:Y:S01]  /*4b50*/  LDCU.64 UR62, c[0x0][0x348] ;  /* 0x00006900ff3e77ac */ /* 0x000e620008000a00 */
[----:B------:R-:W1:Y:S01]  /*4b60*/  LDCU UR41, c[0x0][0xb0c] ;  /* 0x00016180ff2977ac */ /* 0x000e620008000800 */
[----:B------:R-:W1:Y:S01]  /*4b70*/  LDCU UR39, c[0x0][0xb30] ;  /* 0x00016600ff2777ac */ /* 0x000e620008000800 */
[----:B------:R-:W1:Y:S01]  /*4b80*/  LDCU.64 UR58, c[0x0][0x888] ;  /* 0x00011100ff3a77ac */ /* 0x000e620008000a00 */
[----:B------:R-:W1:Y:S01]  /*4b90*/  LDCU.64 UR42, c[0x0][0xb28] ;  /* 0x00016500ff2a77ac */ /* 0x000e620008000a00 */
[----:B------:R-:W1:Y:S01]  /*4ba0*/  LDCU.128 UR52, c[0x0][0xb10] ;  /* 0x00016200ff3477ac */ /* 0x000e620008000c00 */
[----:B------:R-:W1:Y:S01]  /*4bb0*/  LDCU UR49, c[0x0][0x374] ;  /* 0x00006e80ff3177ac */ /* 0x000e620008000800 */
[----:B------:R-:W-:Y:S01]  /*4bc0*/  UIADD3 UR56, UPT, UPT, UR44, 0x200, URZ ;  /* 0x000002002c387890 */ /* 0x000fe2000fffe0ff */
[----:B--2-4-:R-:W-:-:S11]  /*4bd0*/  IMAD.IADD R69, R0, 0x1, R69 ;  /* 0x0000000100457824 */ /* 0x014fd600078e0245 */
.L_x_102:
[----:B------:R-:W-:Y:S02]  /*4be0*/  LEA R3, R149, UR44, 0x3 ;  /* 0x0000002c95037c11 */ /* 0x000fe4000f8e18ff */
[----:B------:R-:W-:Y:S02]  /*4bf0*/  SHF.L.U32 R0, R151, 0x1f, RZ ;  /* 0x0000001f97007819 */ /* 0x000fe400000006ff */
[----:B------:R-:W-:Y:S02]  /*4c00*/  LEA R4, R149, UR44, 0x4 ;  /* 0x0000002c95047c11 */ /* 0x000fe4000f8e20ff */
[----:B--2---:R-:W2:Y:S02]  /*4c10*/  SYNCS.PHASECHK.TRANS64.TRYWAIT P0, [R3+URZ+0x70], R0 ;  /* 0x00007000030075a7 */ /* 0x004ea400080011ff */
[----:B-12---:R-:W-:Y:S05]  /*4c20*/  @!P0 BRA `(.L_x_85) ;  /* 0x0000002c000c8947 */ /* 0x006fea0003800000 */
.L_x_136:
[----:B------:R-:W4:Y:S01]  /*4c30*/  LDS.128 R4, [R4+0x100] ;  /* 0x0001000004047984 */ /* 0x000f220000000c00 */
[----:B------:R-:W-:Y:S01]  /*4c40*/  UISETP.GE.AND UP0, UPT, UR40, 0x1, UPT ;  /* 0x000000012800788c */ /* 0x000fe2000bf06270 */
[----:B------:R-:W-:Y:S01]  /*4c50*/  @!PT LDS RZ, [RZ] ;  /* 0x00000000fffff984 */ /* 0x000fe20000000800 */
[----:B------:R-:W-:Y:S01]  /*4c60*/  @!PT LDS RZ, [RZ] ;  /* 0x00000000fffff984 */ /* 0x000fe20000000800 */
[----:B------:R-:W-:Y:S01]  /*4c70*/  @!PT LDS RZ, [RZ] ;  /* 0x00000000fffff984 */ /* 0x000fe20000000800 */
[----:B------:R-:W-:Y:S01]  /*4c80*/  @!PT LDS RZ, [RZ] ;  /* 0x00000000fffff984 */ /* 0x000fe20000000800 */
[----:B------:R1:W-:Y:S06]  /*4c90*/  MEMBAR.ALL.CTA ;  /* 0x0000000000007992 */ /* 0x0003ec0000008000 */
[----:B-1----:R-:W1:Y:S01]  /*4ca0*/  FENCE.VIEW.ASYNC.S ;  /* 0x00000000000073c6 */ /* 0x002e620000000000 */
[----:B----4-:R-:W-:Y:S11]  /*4cb0*/  LOP3.LUT P0, RZ, R6, 0x1, RZ, 0xc0, !PT ;  /* 0x0000000106ff7812 */ /* 0x010ff6000780c0ff */
[----:B------:R-:W-:Y:S02]  /*4cc0*/  @!UPT UIADD3 URZ, UPT, UPT, URZ, URZ, URZ ;  /* 0x000000fffffff290 */ /* 0x000fe4000fffe0ff */
[----:B-1----:R-:W-:Y:S01]  /*4cd0*/  VOTEU.ANY UP1, P0 ;  /* 0x0000000000ff7886 */ /* 0x002fe20000020100 */
[----:B------:R-:W-:Y:S01]  /*4ce0*/  PLOP3.LUT P0, PT, PT, PT, UP1, 0x80, 0x8 ;  /* 0x000000000008781c */ /* 0x000fe20003f0f018 */
[----:B------:R-:W-:Y:S11]  /*4cf0*/  UP2UR UR47, UPR, URZ, 0x2 ;  /* 0x00000002ff2f7883 */ /* 0x000ff60008000000 */
[----:B------:R-:W-:Y:S01]  /*4d00*/  @!UPT UIADD3 URZ, UPT, UPT, URZ, URZ, URZ ;  /* 0x000000fffffff290 */ /* 0x000fe2000fffe0ff */
        /* <DEDUP_REMOVED lines=13> */
[----:B------:R-:W2:Y:S01]  /*4de0*/  LDCU UR12, c[0x0][0xb20] ;  /* 0x00016400ff0c77ac */ /* 0x000ea20008000800 */
[----:B------:R-:W-:Y:S02]  /*4df0*/  UIMAD.WIDE.U32 UR4, UR49, UR55, URZ ;  /* 0x00000037310472a5 */ /* 0x000fe4000f8e00ff */
[----:B------:R-:W-:Y:S02]  /*4e00*/  UIMAD.WIDE.U32 UR6, UR50, UR52, URZ ;  /* 0x00000034320672a5 */ /* 0x000fe4000f8e00ff */
[----:B------:R-:W-:Y:S02]  /*4e10*/  UISETP.NE.AND UP0, UPT, UR54, 0x1, UPT ;  /* 0x000000013600788c */ /* 0x000fe4000bf05270 */
[----:B------:R-:W-:Y:S02]  /*4e20*/  UIMAD.WIDE.U32 UR8, UR37, UR55, URZ ;  /* 0x00000037250872a5 */ /* 0x000fe4000f8e00ff */
[----:B------:R-:W-:Y:S02]  /*4e30*/  UIMAD.WIDE.U32 UR10, UR38, UR52, URZ ;  /* 0x00000034260a72a5 */ /* 0x000fe4000f8e00ff */
[----:B------:R-:W-:Y:S02]  /*4e40*/  UISETP.NE.AND UP1, UPT, UR41, 0x1, UPT ;  /* 0x000000012900788c */ /* 0x000fe4000bf25270 */
[----:B------:R-:W-:Y:S01]  /*4e50*/  UISETP.NE.AND UP2, UPT, UR40, 0x1, UPT ;  /* 0x000000012800788c */ /* 0x000fe2000bf45270 */
[----:B------:R-:W-:Y:S02]  /*4e60*/  UMOV UR4, UR5 ;  /* 0x0000000500047c82 */ /* 0x000fe40008000000 */
[----:B--2---:R-:W-:Y:S03]  /*4e70*/  USHF.R.U32.HI UR5, URZ, UR12, UR4 ;  /* 0x0000000cff057299 */ /* 0x004fe60008011604 */
[----:B------:R-:W-:Y:S02]  /*4e80*/  UMOV UR4, UR7 ;  /* 0x0000000700047c82 */ /* 0x000fe40008000000 */
[----:B------:R-:W-:Y:S02]  /*4e90*/  USHF.R.U32.HI UR7, URZ, UR53, UR4 ;  /* 0x00000035ff077299 */ /* 0x000fe40008011604 */
[----:B------:R-:W-:Y:S02]  /*4ea0*/  USEL UR4, UR49, UR5, !UP0 ;  /* 0x0000000531047287 */ /* 0x000fe4000c000000 */
[----:B------:R-:W-:Y:S01]  /*4eb0*/  USEL UR7, UR50, UR7, !UP1 ;  /* 0x0000000732077287 */ /* 0x000fe2000c800000 */
[----:B------:R-:W-:Y:S01]  /*4ec0*/  UMOV UR5, UR9 ;  /* 0x0000000900057c82 */ /* 0x000fe20008000000 */
[----:B------:R-:W-:Y:S02]  /*4ed0*/  UIMAD.WIDE.U32 UR8, UR4, UR42, URZ ;  /* 0x0000002a040872a5 */ /* 0x000fe4000f8e00ff */
[----:B------:R-:W-:Y:S03]  /*4ee0*/  USHF.R.U32.HI UR6, URZ, UR12, UR5 ;  /* 0x0000000cff067299 */ /* 0x000fe60008011605 */
[----:B------:R-:W-:Y:S01]  /*4ef0*/  UMOV UR5, UR11 ;  /* 0x0000000b00057c82 */ /* 0x000fe20008000000 */
[----:B------:R-:W-:Y:S02]  /*4f00*/  UIMAD.WIDE.U32 UR10, UR7, UR42, URZ ;  /* 0x0000002a070a72a5 */ /* 0x000fe4000f8e00ff */
[----:B------:R-:W-:Y:S02]  /*4f10*/  USHF.R.U32.HI UR12, URZ, UR53, UR5 ;  /* 0x00000035ff0c7299 */ /* 0x000fe40008011605 */
[----:B------:R-:W-:Y:S01]  /*4f20*/  USEL UR6, UR37, UR6, !UP0 ;  /* 0x0000000625067287 */ /* 0x000fe2000c000000 */
[----:B------:R-:W-:Y:S02]  /*4f30*/  UMOV UR5, UR9 ;  /* 0x0000000900057c82 */ /* 0x000fe40008000000 */
[----:B------:R-:W-:Y:S01]  /*4f40*/  UMOV UR10, UR11 ;  /* 0x0000000b000a7c82 */ /* 0x000fe20008000000 */
[----:B------:R-:W-:Y:S02]  /*4f50*/  @UP2 USHF.R.U32.HI UR4, URZ, UR43, UR5 ;  /* 0x0000002bff042299 */ /* 0x000fe40008011605 */
[----:B------:R-:W-:Y:S02]  /*4f60*/  @UP2 USHF.R.U32.HI UR7, URZ, UR43, UR10 ;  /* 0x0000002bff072299 */ /* 0x000fe4000801160a */
[----:B------:R-:W-:Y:S02]  /*4f70*/  UIMAD UR4, UR40, UR4, URZ ;  /* 0x00000004280472a4 */ /* 0x000fe4000f8e02ff */
[----:B------:R-:W-:Y:S02]  /*4f80*/  UIMAD.WIDE.U32 UR10, UR6, UR42, URZ ;  /* 0x0000002a060a72a5 */ /* 0x000fe4000f8e00ff */
[----:B------:R-:W-:Y:S02]  /*4f90*/  USEL UR5, UR38, UR12, !UP1 ;  /* 0x0000000c26057287 */ /* 0x000fe4000c800000 */
[----:B------:R-:W-:Y:S02]  /*4fa0*/  UIMAD UR8, UR40, UR7, URZ ;  /* 0x00000007280872a4 */ /* 0x000fe4000f8e02ff */
[----:B------:R-:W-:Y:S03]  /*4fb0*/  UISETP.GE.AND UP0, UPT, UR6, UR4, UPT ;  /* 0x000000040600728c */ /* 0x000fe6000bf06270 */
[----:B------:R-:W-:Y:S01]  /*4fc0*/  UMOV UR4, UR11 ;  /* 0x0000000b00047c82 */ /* 0x000fe20008000000 */
[----:B------:R-:W-:Y:S02]  /*4fd0*/  UISETP.GE.OR UP0, UPT, UR5, UR8, UP0 ;  /* 0x000000080500728c */ /* 0x000fe40008706670 */
[----:B------:R-:W-:Y:S02]  /*4fe0*/  USHF.R.U32.HI UR4, URZ, UR43, UR4 ;  /* 0x0000002bff047299 */ /* 0x000fe40008011604 */
[----:B------:R-:W-:Y:S02]  /*4ff0*/  UIMAD.WIDE.U32 UR8, UR5, UR42, URZ ;  /* 0x0000002a050872a5 */ /* 0x000fe4000f8e00ff */
[----:B------:R-:W-:Y:S02]  /*5000*/  USEL UR11, UR6, UR4, !UP2 ;  /* 0x00000004060b7287 */ /* 0x000fe4000d000000 */
[----:B------:R-:W-:Y:S02]  /*5010*/  UIADD3 UR8, UPT, UPT, -UR5, URZ, URZ ;  /* 0x000000ff05087290 */ /* 0x000fe4000fffe1ff */
[----:B------:R-:W-:Y:S01]  /*5020*/  UIADD3 UR10, UPT, UPT, -UR11, URZ, URZ ;  /* 0x000000ff0b0a7290 */ /* 0x000fe2000fffe1ff */
[----:B------:R-:W-:Y:S01]  /*5030*/  @!UP0 UMOV UR4, UR9 ;  /* 0x0000000900048c82 */ /* 0x000fe20008000000 */
[----:B------:R-:W-:Y:S02]  /*5040*/  UIADD3 UR9, UPT, UPT, -UR6, URZ, URZ ;  /* 0x000000ff06097290 */ /* 0x000fe4000fffe1ff */
[----:B------:R-:W-:Y:S02]  /*5050*/  @!UP0 USHF.R.U32.HI UR4, URZ, UR43, UR4 ;  /* 0x0000002bff048299 */ /* 0x000fe40008011604 */
[----:B------:R-:W-:Y:S02]  /*5060*/  UIMAD UR10, UR40, UR10, UR6 ;  /* 0x0000000a280a72a4 */ /* 0x000fe4000f8e0206 */
[----:B------:R-:W-:Y:S04]  /*5070*/  @!UP0 USEL UR4, UR5, UR4, !UP2 ;  /* 0x0000000405048287 */ /* 0x000fe8000d000000 */
[----:B------:R-:W-:Y:S02]  /*5080*/  @!UP0 UIMAD UR10, UR7, UR10, UR4 ;  /* 0x0000000a070a82a4 */ /* 0x000fe4000f8e0204 */
[----:B------:R-:W-:Y:S02]  /*5090*/  @!UP0 UIADD3 UR11, UPT, UPT, UR11, -UR4, URZ ;  /* 0x800000040b0b8290 */ /* 0x000fe4000fffe0ff */
[----:B------:R-:W-:Y:S02]  /*50a0*/  UIMAD UR7, UR41, UR8, UR38 ;  /* 0x00000008290772a4 */ /* 0x000fe4000f8e0226 */
[----:B------:R-:W-:Y:S02]  /*50b0*/  @!UP0 UIMAD UR6, UR11, UR40, UR5 ;  /* 0x000000280b0682a4 */ /* 0x000fe4000f8e0205 */
[----:B------:R-:W-:Y:S01]  /*50c0*/  UIMAD UR4, UR54, UR9, UR37 ;  /* 0x00000009360472a4 */ /* 0x000fe2000f8e0225 */
[----:B------:R-:W-:Y:S02]  /*50d0*/  @!UP0 UMOV UR5, UR10 ;  /* 0x0000000a00058c82 */ /* 0x000fe40008000000 */
[----:B------:R-:W-:Y:S02]  /*50e0*/  UIMAD UR38, UR5, UR41, UR7 ;  /* 0x00000029052672a4 */ /* 0x000fe4000f8e0207 */
[----:B------:R-:W-:Y:S11]  /*50f0*/  UIMAD UR37, UR6, UR54, UR4 ;  /* 0x00000036062572a4 */ /* 0x000ff6000f8e0204 */
[----:B------:R-:W-:Y:S01]  /*5100*/  @!UPT UIADD3 URZ, UPT, UPT, URZ, URZ, URZ ;  /* 0x000000fffffff290 */ /* 0x000fe2000fffe0ff */
.L_x_86:
[----:B------:R-:W-:Y:S01]  /*5110*/  UISETP.NE.AND UP0, UPT, UR39, 0x1, UPT ;  /* 0x000000012700788c */ /* 0x000fe2000bf05270 */
[----:B------:R-:W-:Y:S10]  /*5120*/  IADD3 R149, PT, PT, R149, 0x1, RZ ;  /* 0x0000000195957810 */ /* 0x000ff40007ffe0ff */
[----:B------:R-:W2:Y:S01]  /*5130*/  @!UP0 LDCU.128 UR12, c[0x0][0xb10] ;  /* 0x00016200ff0c87ac */ /* 0x000ea20008000c00 */
[----:B------:R-:W4:Y:S01]  /*5140*/  @!UP0 LDCU UR5, c[0x0][0xb0c] ;  /* 0x00016180ff0587ac */ /* 0x000f220008000800 */
[----:B------:R-:W3:Y:S01]  /*5150*/  @!UP0 LDCU UR10, c[0x0][0xb20] ;  /* 0x00016400ff0a87ac */ /* 0x000ee20008000800 */
[----:B--2---:R-:W-:Y:S02]  /*5160*/  UIMAD.WIDE.U32 UR8, UR38, UR12, URZ ;  /* 0x0000000c260872a5 */ /* 0x004fe4000f8e00ff */
[----:B------:R-:W-:Y:S02]  /*5170*/  UIMAD.WIDE.U32 UR6, UR37, UR15, URZ ;  /* 0x0000000f250672a5 */ /* 0x000fe4000f8e00ff */
[----:B------:R-:W-:Y:S03]  /*5180*/  @!UP0 UISETP.NE.AND UP1, UPT, UR14, 0x1, UPT ;  /* 0x000000010e00888c */ /* 0x000fe6000bf25270 */
[----:B------:R-:W-:Y:S01]  /*5190*/  @!UP0 UMOV UR4, UR9 ;  /* 0x0000000900048c82 */ /* 0x000fe20008000000 */
[----:B----4-:R-:W-:Y:S02]  /*51a0*/  @!UP0 UISETP.NE.AND UP2, UPT, UR5, 0x1, UPT ;  /* 0x000000010500888c */ /* 0x010fe4000bf45270 */
[----:B------:R-:W-:Y:S01]  /*51b0*/  @!UP0 USHF.R.U32.HI UR4, URZ, UR13, UR4 ;  /* 0x0000000dff048299 */ /* 0x000fe20008011604 */
[----:B------:R-:W-:Y:S02]  /*51c0*/  @!UP0 UMOV UR6, UR7 ;  /* 0x0000000700068c82 */ /* 0x000fe40008000000 */
[----:B---3--:R-:W-:Y:S02]  /*51d0*/  @!UP0 USHF.R.U32.HI UR6, URZ, UR10, UR6 ;  /* 0x0000000aff068299 */ /* 0x008fe40008011606 */
[----:B------:R-:W-:Y:S02]  /*51e0*/  @!UP0 USEL UR7, UR38, UR4, !UP2 ;  /* 0x0000000426078287 */ /* 0x000fe4000d000000 */
[----:B------:R-:W-:Y:S04]  /*51f0*/  @!UP0 USEL UR6, UR37, UR6, !UP1 ;  /* 0x0000000625068287 */ /* 0x000fe8000c800000 */
[----:B------:R-:W-:Y:S02]  /*5200*/  @!UP0 UIADD3 UR4, UPT, UPT, -UR7, UR6, URZ ;  /* 0x0000000607048290 */ /* 0x000fe4000fffe1ff */
[----:B------:R-:W-:Y:S02]  /*5210*/  @!UP0 UIADD3 UR6, UPT, UPT, UR7, -UR6, URZ ;  /* 0x8000000607068290 */ /* 0x000fe4000fffe0ff */
[----:B------:R-:W-:Y:S02]  /*5220*/  @!UP0 UIMAD UR38, UR4, UR5, UR38 ;  /* 0x00000005042682a4 */ /* 0x000fe4000f8e0226 */
[----:B------:R-:W-:Y:S02]  /*5230*/  @!UP0 UIMAD UR37, UR6, UR14, UR37 ;  /* 0x0000000e062582a4 */ /* 0x000fe4000f8e0225 */
[----:B------:R-:W-:Y:S09]  /*5240*/  ULOP3.LUT UP0, URZ, UR56, 0x1b0, URZ, 0xc0, !UPT ;  /* 0x000001b038ff7892 */ /* 0x000ff2000f80c0ff */
[----:B------:R-:W-:Y:S05]  /*5250*/  BRA.U !UP0, `(.L_x_87) ;  /* 0x0000000108407547 */ /* 0x000fea000b800000 */
[----:B------:R-:W2:Y:S01]  /*5260*/  LDCU.64 UR8, c[0x4][0x80] ;  /* 0x01001000ff0877ac */ /* 0x000ea20008000a00 */
[----:B------:R-:W-:Y:S01]  /*5270*/  MOV R3, 0x0 ;  /* 0x0000000000037802 */ /* 0x000fe20000000f00 */
[----:B------:R-:W-:Y:S02]  /*5280*/  HFMA2 R12, -RZ, RZ, 0, 5.9604644775390625e-08 ;  /* 0x00000001ff0c7431 */ /* 0x000fe400000001ff */
[----:B------:R-:W-:Y:S02]  /*5290*/  IMAD.MOV.U32 R8, RZ, RZ, 0x70 ;  /* 0x00000070ff087424 */ /* 0x000fe400078e00ff */
[----:B------:R-:W-:Y:S01]  /*52a0*/  IMAD.MOV.U32 R13, RZ, RZ, RZ ;  /* 0x000000ffff0d7224 */ /* 0x000fe200078e00ff */
[----:B------:R-:W3:Y:S01]  /*52b0*/  LDCU.64 UR6, c[0x4][0x88] ;  /* 0x01001100ff0677ac */ /* 0x000ee20008000a00 */
[----:B------:R-:W4:Y:S01]  /*52c0*/  LDC.64 R2, c[0x4][R3] ;  /* 0x0100000003027b82 */ /* 0x000f220000000a00 */
[----:B------:R-:W1:Y:S01]  /*52d0*/  LDCU.64 UR4, c[0x4][0x8] ;  /* 0x01000100ff0477ac */ /* 0x000e620008000a00 */
[----:B--2---:R-:W-:Y:S01]  /*52e0*/  MOV R5, UR9 ;  /* 0x0000000900057c02 */ /* 0x004fe20008000f00 */
[----:B------:R-:W-:Y:S01]  /*52f0*/  IMAD.U32 R4, RZ, RZ, UR8 ;  /* 0x00000008ff047e24 */ /* 0x000fe2000f8e00ff */
[----:B---3--:R-:W-:Y:S01]  /*5300*/  MOV R7, UR7 ;  /* 0x0000000700077c02 */ /* 0x008fe20008000f00 */
[----:B------:R-:W-:Y:S01]  /*5310*/  IMAD.U32 R6, RZ, RZ, UR6 ;  /* 0x00000006ff067e24 */ /* 0x000fe2000f8e00ff */
[----:B-1----:R-:W-:Y:S01]  /*5320*/  MOV R11, UR5 ;  /* 0x00000005000b7c02 */ /* 0x002fe20008000f00 */
[----:B------:R-:W-:Y:S02]  /*5330*/  IMAD.U32 R10, RZ, RZ, UR4 ;  /* 0x00000004ff0a7e24 */ /* 0x000fe4000f8e00ff */
[----:B------:R-:W-:Y:S07]  /*5340*/  LEPC R20, `(.L_x_87) ;  /* 0x000000001014794e */ /* 0x000fee0000000000 */
[----:B----45:R-:W-:Y:S05]  /*5350*/  CALL.ABS.NOINC R2 ;  /* 0x0000000002007343 */ /* 0x030fea0003c00000 */
.L_x_87:
[----:B------:R-:W-:Y:S01]  /*5360*/  LOP3.LUT P0, RZ, R153, 0x1b0, RZ, 0xc0, !PT ;  /* 0x000001b099ff7812 */ /* 0x000fe2000780c0ff */
[----:B------:R-:W-:Y:S11]  /*5370*/  BSSY.RECONVERGENT B6, `(.L_x_88) ;  /* 0x0000013000067945 */ /* 0x000ff60003800200 */
[----:B------:R-:W-:Y:S01]  /*5380*/  @!UPT UIADD3 URZ, UPT, UPT, URZ, URZ, URZ ;  /* 0x000000fffffff290 */ /* 0x000fe2000fffe0ff */
[----:B------:R-:W-:Y:S05]  /*5390*/  @!P0 BRA `(.L_x_89) ;  /* 0x0000000000408947 */ /* 0x000fea0003800000 */
        /* <DEDUP_REMOVED lines=16> */
.L_x_89:
[----:B------:R-:W-:Y:S05]  /*54a0*/  BSYNC.RECONVERGENT B6 ;  /* 0x0000000000067941 */ /* 0x000fea0003800200 */
.L_x_88:
[----:B------:R-:W-:Y:S01]  /*54b0*/  ISETP.NE.U32.AND P3, PT, R140, RZ, PT ;  /* 0x000000ff8c00720c */ /* 0x000fe20003f65070 */
[----:B------:R-:W-:Y:S01]  /*54c0*/  UISETP.NE.AND UP1, UPT, UR61, URZ, UPT ;  /* 0x000000ff3d00728c */ /* 0x000fe2000bf25270 */
[----:B------:R-:W-:Y:S02]  /*54d0*/  ISETP.NE.U32.AND P4, PT, R136, RZ, PT ;  /* 0x000000ff8800720c */ /* 0x000fe40003f85070 */
[----:B------:R-:W-:Y:S02]  /*54e0*/  ISETP.NE.AND.EX P3, PT, R141, RZ, PT, P3 ;  /* 0x000000ff8d00720c */ /* 0x000fe40003f65330 */
[----:B------:R-:W-:Y:S02]  /*54f0*/  PLOP3.LUT P1, PT, PT, PT, PT, 0x8, 0x80 ;  /* 0x000000000080781c */ /* 0x000fe40003f2e170 */
[----:B------:R-:W-:Y:S02]  /*5500*/  PLOP3.LUT P0, PT, PT, PT, UP1, 0x80, 0x8 ;  /* 0x000000000008781c */ /* 0x000fe40003f0f018 */
[----:B------:R-:W-:Y:S02]  /*5510*/  ISETP.NE.AND.EX P4, PT, R137, RZ, PT, P4 ;  /* 0x000000ff8900720c */ /* 0x000fe40003f85340 */
[----:B------:R-:W2:Y:S09]  /*5520*/  @UP1 LDCU.64 UR4, c[0x0][0x888] ;  /* 0x00011100ff0417ac */ /* 0x000eb20008000a00 */
[----:B------:R-:W-:Y:S01]  /*5530*/  @P0 PLOP3.LUT P1, PT, P3, PT, PT, 0x80, 0x8 ;  /* 0x000000000008081c */ /* 0x000fe20001f2f070 */
[----:B--2---:R-:W-:Y:S04]  /*5540*/  @UP1 UISETP.NE.U32.AND UP0, UPT, UR4, URZ, UPT ;  /* 0x000000ff0400128c */ /* 0x004fe8000bf05070 */
[----:B------:R-:W-:Y:S04]  /*5550*/  @UP1 UISETP.NE.AND.EX UP0, UPT, UR5, URZ, UPT, UP0 ;  /* 0x000000ff0500128c */ /* 0x000fe8000bf05300 */
[----:B------:R-:W-:Y:S01]  /*5560*/  @UP1 USEL UR4, URZ, 0xffffffff, UP0 ;  /* 0xffffffffff041887 */ /* 0x000fe20008000000 */
[----:B------:R-:W-:Y:S11]  /*5570*/  @!P3 BRA `(.L_x_90) ;  /* 0x000000000030b947 */ /* 0x000ff60003800000 */
        /* <DEDUP_REMOVED lines=12> */
.L_x_90:
[----:B------:R-:W-:Y:S05]  /*5640*/  @!P4 BRA `(.L_x_91) ;  /* 0x000000000024c947 */ /* 0x000fea0003800000 */
[----:B------:R-:W-:Y:S01]  /*5650*/  ISETP.NE.U32.AND P2, PT, R134, RZ, PT ;  /* 0x000000ff8600720c */ /* 0x000fe20003f45070 */
[----:B------:R-:W2:Y:S03]  /*5660*/  LDCU.64 UR6, c[0x0][0x358] ;  /* 0x00006b00ff0677ac */ /* 0x000ea60008000a00 */
[----:B------:R-:W-:Y:S11]  /*5670*/  ISETP.NE.AND.EX P2, PT, R135, RZ, PT, P2 ;  /* 0x000000ff8700720c */ /* 0x000ff60003f45320 */
[----:B------:R-:W-:Y:S02]  /*5680*/  @!UPT UIADD3 URZ, UPT, UPT, URZ, URZ, URZ ;  /* 0x000000fffffff290 */ /* 0x000fe4000fffe0ff */
[----:B------:R-:W4:Y:S01]  /*5690*/  @P2 LDC.64 R2, c[0x0][0x8a8] ;  /* 0x00022a00ff022b82 */ /* 0x000f220000000a00 */
[----:B-1----:R-:W-:Y:S04]  /*56a0*/  @P2 IMAD R0, R136, UR36, RZ ;  /* 0x0000002488002c24 */ /* 0x002fe8000f8e02ff */
[----:B----4-:R-:W-:Y:S05]  /*56b0*/  @P2 IMAD.WIDE R2, R0, 0x4, R2 ;  /* 0x0000000400022825 */ /* 0x010fea00078e0202 */
[----:B--2--5:R2:W5:Y:S02]  /*56c0*/  @P2 LDG.E R70, desc[UR6][R2.64] ;  /* 0x0000000602462981 */ /* 0x024564000c1e1900 */
[----:B--2---:R-:W4:Y:S02]  /*56d0*/  @!P2 LDC R70, c[0x0][0x8a0] ;  /* 0x00022800ff46ab82 */ /* 0x004f240000000800 */
.L_x_91:
[----:B---3-5:R-:W-:Y:S01]  /*56e0*/  @P0 ISETP.NE.AND P4, PT, R71, RZ, PT ;  /* 0x000000ff4700020c */ /* 0x028fe20003f85270 */
[----:B-1----:R-:W-:Y:S01]  /*56f0*/  IMAD.U32 R0, RZ, RZ, UR4 ;  /* 0x00000004ff007e24 */ /* 0x002fe2000f8e00ff */
[----:B------:R-:W-:Y:S01]  /*5700*/  @P0 LOP3.LUT P2, RZ, R147, 0xff, RZ, 0xc0, !PT ;  /* 0x000000ff93ff0812 */ /* 0x000fe2000784c0ff */
[----:B------:R-:W-:Y:S01]  /*5710*/  BSSY B1, `(.L_x_92) ;  /* 0x000003d000017945 */ /* 0x000fe20003800000 */
[----:B------:R-:W-:Y:S02]  /*5720*/  @P0 SEL R2, RZ, 0xffffffff, P4 ;  /* 0xffffffffff020807 */ /* 0x000fe40002000000 */
[----:B------:R-:W-:Y:S02]  /*5730*/  CS2R R90, SRZ ;  /* 0x00000000005a7805 */ /* 0x000fe4000001ff00 */
[----:B------:R-:W-:Y:S02]  /*5740*/  LEA R22, R68, UR44, 0x3 ;  /* 0x0000002c44167c11 */ /* 0x000fe4000f8e18ff */
[----:B------:R-:W-:Y:S02]  /*5750*/  CS2R R88, SRZ ;  /* 0x0000000000587805 */ /* 0x000fe4000001ff00 */
[----:B------:R-:W-:Y:S02]  /*5760*/  @P1 SEL R2, R0, R2, !P2 ;  /* 0x0000000200021207 */ /* 0x000fe40005000000 */
[----:B------:R-:W-:Y:S02]  /*5770*/  CS2R R86, SRZ ;  /* 0x0000000000567805 */ /* 0x000fe4000001ff00 */
[----:B------:R-:W-:Y:S02]  /*5780*/  SHF.L.U32 R4, R152, 0x1f, RZ ;  /* 0x0000001f98047819 */ /* 0x000fe400000006ff */
[----:B------:R-:W-:Y:S02]  /*5790*/  CS2R R84, SRZ ;  /* 0x0000000000547805 */ /* 0x000fe4000001ff00 */
[----:B------:R-:W-:Y:S02]  /*57a0*/  @P0 LOP3.LUT R2, R2, 0x1, RZ, 0xc0, !PT ;  /* 0x0000000102020812 */ /* 0x000fe400078ec0ff */
[----:B------:R-:W-:Y:S02]  /*57b0*/  CS2R R18, SRZ ;  /* 0x0000000000127805 */ /* 0x000fe4000001ff00 */
[----:B------:R-:W-:Y:S02]  /*57c0*/  PLOP3.LUT P5, PT, PT, PT, PT, 0x8, 0x80 ;  /* 0x000000000080781c */ /* 0x000fe40003fae170 */
[----:B------:R-:W-:Y:S02]  /*57d0*/  CS2R R16, SRZ ;  /* 0x0000000000107805 */ /* 0x000fe4000001ff00 */
[----:B------:R-:W-:Y:S01]  /*57e0*/  ISETP.NE.U32.OR P1, PT, R2, 0x1, !P0 ;  /* 0x000000010200780c */ /* 0x000fe20004725470 */
[----:B------:R-:W-:Y:S01]  /*57f0*/  IMAD R2, R68, 0x40, R69 ;  /* 0x0000004044027824 */ /* 0x000fe200078e0245 */
[----:B------:R-:W-:Y:S02]  /*5800*/  CS2R R26, SRZ ;  /* 0x00000000001a7805 */ /* 0x000fe4000001ff00 */
[----:B------:R-:W-:Y:S09]  /*5810*/  CS2R R24, SRZ ;  /* 0x0000000000187805 */ /* 0x000ff2000001ff00 */
[----:B------:R-:W-:Y:S04]  /*5820*/  @P1 SHF.L.U32 R0, R150, 0x1f, RZ ;  /* 0x0000001f96001819 */ /* 0x000fe800000006ff */
[----:B------:R-:W1:Y:S01]  /*5830*/  @P1 SYNCS.PHASECHK.TRANS64.TRYWAIT P0, [UR44+0x50], R0 ;  /* 0x00005000ff0015a7 */ /* 0x000e62000800112c */
[----:B------:R2:W3:Y:S01]  /*5840*/  SYNCS.PHASECHK.TRANS64.TRYWAIT P4, [R22+URZ+0x90], R4 ;  /* 0x00009004160075a7 */ /* 0x0004e200080811ff */
[----:B-1----:R-:W-:Y:S01]  /*5850*/  @P1 PLOP3.LUT P5, PT, P0, PT, PT, 0x8, 0x80 ;  /* 0x000000000080181c */ /* 0x002fe200007ae170 */
[----:B------:R-:W-:Y:S01]  /*5860*/  @!UPT UIADD3 URZ, UPT, UPT, URZ, URZ, URZ ;  /* 0x000000fffffff290 */ /* 0x000fe2000fffe0ff */
[----:B--23--:R-:W-:Y:S11]  /*5870*/  @!P1 BRA `(.L_x_93) ;  /* 0x0000000000989947 */ /* 0x00cff60003800000 */
[----:B------:R-:W-:Y:S01]  /*5880*/  ISETP.NE.U32.AND P0, PT, RZ, UR58, PT ;  /* 0x0000003aff007c0c */ /* 0x000fe2000bf05070 */
[----:B------:R-:W-:Y:S01]  /*5890*/  BSSY B0, `(.L_x_94) ;  /* 0x0000016000007945 */ /* 0x000fe20003800000 */
[----:B------:R-:W-:Y:S02]  /*58a0*/  ISETP.NE.AND P2, PT, R71, RZ, PT ;  /* 0x000000ff4700720c */ /* 0x000fe40003f45270 */
[----:B------:R-:W-:Y:S02]  /*58b0*/  CS2R R26, SRZ ;  /* 0x00000000001a7805 */ /* 0x000fe4000001ff00 */
[----:B------:R-:W-:Y:S02]  /*58c0*/  ISETP.NE.AND.EX P0, PT, RZ, UR59, PT, P0 ;  /* 0x0000003bff007c0c */ /* 0x000fe4000bf05300 */
[----:B------:R-:W-:Y:S02]  /*58d0*/  CS2R R24, SRZ ;  /* 0x0000000000187805 */ /* 0x000fe4000001ff00 */
[----:B------:R-:W-:Y:S02]  /*58e0*/  LOP3.LUT P1, RZ, R147, 0xff, RZ, 0xc0, !PT ;  /* 0x000000ff93ff7812 */ /* 0x000fe4000782c0ff */
[----:B------:R-:W-:Y:S02]  /*58f0*/  CS2R R18, SRZ ;  /* 0x0000000000127805 */ /* 0x000fe4000001ff00 */
[----:B------:R-:W-:Y:S02]  /*5900*/  SEL R0, RZ, 0xffffffff, P2 ;  /* 0xffffffffff007807 */ /* 0x000fe40001000000 */
[----:B------:R-:W-:Y:S02]  /*5910*/  CS2R R16, SRZ ;  /* 0x0000000000107805 */ /* 0x000fe4000001ff00 */
[----:B------:R-:W-:Y:S02]  /*5920*/  SEL R3, RZ, 0xffffffff, P0 ;  /* 0xffffffffff037807 */ /* 0x000fe40000000000 */
[----:B------:R-:W-:Y:S02]  /*5930*/  CS2R R86, SRZ ;  /* 0x0000000000567805 */ /* 0x000fe4000001ff00 */
[----:B------:R-:W-:Y:S02]  /*5940*/  CS2R R84, SRZ ;  /* 0x0000000000547805 */ /* 0x000fe4000001ff00 */
[----:B------:R-:W-:Y:S02]  /*5950*/  CS2R R90, SRZ ;  /* 0x00000000005a7805 */ /* 0x000fe4000001ff00 */
[----:B------:R-:W-:Y:S02]  /*5960*/  @P3 SEL R0, R3, R0, !P1 ;  /* 0x0000000003003207 */ /* 0x000fe40004800000 */
[----:B------:R-:W-:Y:S02]  /*5970*/  CS2R R88, SRZ ;  /* 0x0000000000587805 */ /* 0x000fe4000001ff00 */
[----:B------:R-:W-:Y:S04]  /*5980*/  LOP3.LUT R0, R0, 0x1, RZ, 0xc0, !PT ;  /* 0x0000000100007812 */ /* 0x000fe800078ec0ff */
[----:B------:R-:W-:Y:S01]  /*5990*/  ISETP.NE.U32.AND P0, PT, R0, 0x1, PT ;  /* 0x000000010000780c */ /* 0x000fe20003f05070 */
[----:B------:R-:W-:Y:S01]  /*59a0*/  @!UPT UIADD3 URZ, UPT, UPT, URZ, URZ, URZ ;  /* 0x000000fffffff290 */ /* 0x000fe2000fffe0ff */
[----:B------:R-:W-:Y:S11]  /*59b0*/  @!P5 BRA `(.L_x_95) ;  /* 0x00000000000cd947 */ /* 0x000ff60003800000 */
[----:B------:R-:W-:Y:S04]  /*59c0*/  SHF.L.U32 R3, R150, 0x1f, RZ ;  /* 0x0000001f96037819 */ /* 0x000fe800000006ff */
[----:B------:R-:W1:Y:S02]  /*59d0*/  SYNCS.PHASECHK.TRANS64.TRYWAIT P1, [UR44+0x50], R3 ;  /* 0x00005003ff0075a7 */ /* 0x000e64000802112c */
[----:B-1----:R-:W-:Y:S05]  /*59e0*/  @!P1 BRA `(.L_x_96) ;  /* 0x0000001c00b09947 */ /* 0x002fea0003800000 */
.L_x_95:
[----:B------:R-:W-:Y:S05]  /*59f0*/  BSYNC B0 ;  /* 0x0000000000007941 */ /* 0x000fea0003800000 */
.L_x_94:
[----:B------:R2:W3:Y:S01]  /*5a00*/  @P0 LDS.128 R24, [R146+UR44+0x200] ;  /* 0x0002002c92180984 */ /* 0x0004e20008000c00 */
[----:B------:R-:W-:Y:S01]  /*5a10*/  UIADD3 UR4, UPT, UPT, UR44, 0x58, URZ ;  /* 0x000000582c047890 */ /* 0x000fe2000fffe0ff */
[----:B------:R-:W-:Y:S02]  /*5a20*/  LOP3.LUT R150, R150, 0x1, RZ, 0x3c, !PT ;  /* 0x0000000196967812 */ /* 0x000fe400078e3cff */
[----:B------:R2:W1:Y:S01]  /*5a30*/  @P0 LDS.128 R16, [R145+0x200] ;  /* 0x0002000091100984 */ /* 0x0004620000000c00 */
[----:B------:R-:W-:Y:S03]  /*5a40*/  UPRMT UR4, UR48, 0x654, UR4 ;  /* 0x0000065430047896 */ /* 0x000fe60008000004 */
[----:B------:R2:W1:Y:S04]  /*5a50*/  @P0 LDS.128 R84, [R144+0x200] ;  /* 0x0002000090540984 */ /* 0x0004680000000c00 */
[----:B------:R2:W1:Y:S01]  /*5a60*/  @P0 LDS.128 R88, [R143+0x200] ;  /* 0x000200008f580984 */ /* 0x0004620000000c00 */
[----:B------:R-:W-:Y:S01]  /*5a70*/  @!PT LDS RZ, [RZ] ;  /* 0x00000000fffff984 */ /* 0x000fe20000000800 */
[----:B------:R-:W-:Y:S01]  /*5a80*/  @!PT LDS RZ, [RZ] ;  /* 0x00000000fffff984 */ /* 0x000fe20000000800 */
[----:B------:R-:W-:Y:S01]  /*5a90*/  @!PT LDS RZ, [RZ] ;  /* 0x00000000fffff984 */ /* 0x000fe20000000800 */
[----:B------:R-:W-:Y:S01]  /*5aa0*/  @!PT LDS RZ, [RZ] ;  /* 0x00000000fffff984 */ /* 0x000fe20000000800 */
[----:B------:R5:W-:Y:S06]  /*5ab0*/  MEMBAR.ALL.CTA ;  /* 0x0000000000007992 */ /* 0x000bec0000008000 */
[----:B-----5:R-:W5:Y:S02]  /*5ac0*/  FENCE.VIEW.ASYNC.S ;  /* 0x00000000000073c6 */ /* 0x020f640000000000 */
[----:B-----5:R-:W-:Y:S01]  /*5ad0*/  SYNCS.ARRIVE.TRANS64.RED.A1T0 RZ, [UR4], RZ ;  /* 0x000000ffffff79a7 */ /* 0x020fe20008100404 */
.L_x_93:
[----:B------:R-:W-:Y:S05]  /*5ae0*/  BSYNC B1 ;  /* 0x0000000000017941 */ /* 0x000fea0003800000 */
.L_x_92:
[----:B-1----:R-:W-:Y:S04]  /*5af0*/  SHF.R.U32.HI R0, RZ, 0x15, R2 ;  /* 0x00000015ff007819 */ /* 0x002fe80000011602 */
[----:B------:R-:W-:Y:S01]  /*5b00*/  LOP3.LUT P0, RZ, R0, 0x3, R148, 0x48, !PT ;  /* 0x0000000300ff7812 */ /* 0x000fe20007804894 */
[----:B------:R-:W-:Y:S01]  /*5b10*/  @!UPT UIADD3 URZ, UPT, UPT, URZ, URZ, URZ ;  /* 0x000000fffffff290 */ /* 0x000fe2000fffe0ff */
[----:B------:R-:W-:Y:S11]  /*5b20*/  @P4 BRA `(.L_x_97) ;  /* 0x0000000000084947 */ /* 0x000ff60003800000 */
[----:B------:R-:W1:Y:S02]  /*5b30*/  SYNCS.PHASECHK.TRANS64.TRYWAIT P1, [R22+URZ+0x90], R4 ;  /* 0x00009004160075a7 */ /* 0x000e6400080211ff */
[----:B-1----:R-:W-:Y:S05]  /*5b40*/  @!P1 BRA `(.L_x_98) ;  /* 0x0000001c00709947 */ /* 0x002fea0003800000 */
.L_x_97:
[----:B------:R-:W-:Y:S05]  /*5b50*/  @!P0 BRA `(.L_x_99) ;  /* 0x0000000000408947 */ /* 0x000fea0003800000 */
[----:B------:R-:W1:Y:S01]  /*5b60*/  LDCU.64 UR8, c[0x4][0x70] ;  /* 0x01000e00ff0877ac */ /* 0x000e620008000a00 */
[----:B------:R-:W-:Y:S01]  /*5b70*/  MOV R15, 0x0 ;  /* 0x00000000000f7802 */ /* 0x000fe20000000f00 */
[----:B------:R-:W-:Y:S02]  /*5b80*/  HFMA2 R12, -RZ, RZ, 0, 5.9604644775390625e-08 ;  /* 0x00000001ff0c7431 */ /* 0x000fe400000001ff */
[----:B------:R-:W-:Y:S02]  /*5b90*/  IMAD.MOV.U32 R8, RZ, RZ, 0x192 ;  /* 0x00000192ff087424 */ /* 0x000fe400078e00ff */
[----:B------:R-:W-:Y:S01]  /*5ba0*/  IMAD.MOV.U32 R13, RZ, RZ, RZ ;  /* 0x000000ffff0d7224 */ /* 0x000fe200078e00ff */
[----:B------:R-:W5:Y:S01]  /*5bb0*/  LDCU.64 UR6, c[0x4][0x78] ;  /* 0x01000f00ff0677ac */ /* 0x000f620008000a00 */
[----:B------:R-:W2:Y:S01]  /*5bc0*/  LDC.64 R14, c[0x4][R15] ;  /* 0x010000000f0e7b82 */ /* 0x000ea20000000a00 */
[----:B------:R-:W3:Y:S01]  /*5bd0*/  LDCU.64 UR4, c[0x4][0x10] ;  /* 0x01000200ff0477ac */ /* 0x000ee20008000a00 */
[----:B-1----:R-:W-:Y:S01]  /*5be0*/  MOV R5, UR9 ;  /* 0x0000000900057c02 */ /* 0x002fe20008000f00 */
[----:B------:R-:W-:Y:S01]  /*5bf0*/  IMAD.U32 R4, RZ, RZ, UR8 ;  /* 0x00000008ff047e24 */ /* 0x000fe2000f8e00ff */
[----:B-----5:R-:W-:Y:S01]  /*5c00*/  MOV R7, UR7 ;  /* 0x0000000700077c02 */ /* 0x020fe20008000f00 */
[----:B------:R-:W-:Y:S01]  /*5c10*/  IMAD.U32 R6, RZ, RZ, UR6 ;  /* 0x00000006ff067e24 */ /* 0x000fe2000f8e00ff */
[----:B---3--:R-:W-:Y:S01]  /*5c20*/  MOV R11, UR5 ;  /* 0x00000005000b7c02 */ /* 0x008fe20008000f00 */
[----:B------:R-:W-:Y:S02]  /*5c30*/  IMAD.U32 R10, RZ, RZ, UR4 ;  /* 0x00000004ff0a7e24 */ /* 0x000fe4000f8e00ff */
[----:B------:R-:W-:Y:S07]  /*5c40*/  LEPC R20, `(.L_x_99) ;  /* 0x000000001014794e */ /* 0x000fee0000000000 */
[----:B--2-4-:R-:W-:Y:S05]  /*5c50*/  CALL.ABS.NOINC R14 ;  /* 0x000000000e007343 */ /* 0x014fea0003c00000 */
.L_x_99:
[----:B------:R-:W-:Y:S01]  /*5c60*/  LOP3.LUT P0, RZ, R142, 0x60, RZ, 0xc0, !PT ;  /* 0x000000608eff7812 */ /* 0x000fe2000780c0ff */
[----:B------:R-:W-:Y:S05]  /*5c70*/  WARPSYNC.ALL ;  /* 0x0000000000007948 */ /* 0x000fea0003800000 */
[----:B---3--:R-:W-:Y:S01]  /*5c80*/  IMAD.U32 R130, R26, 0x10000, RZ ;  /* 0x000100001a827824 */ /* 0x008fe200078e00ff */
[----:B------:R-:W-:Y:S01]  /*5c90*/  R2UR UR4, R2 ;  /* 0x00000000020472ca */ /* 0x000fe200000e0000 */
[----:B------:R-:W-:Y:S01]  /*5ca0*/  IMAD.U32 R124, R16, 0x10000, RZ ;  /* 0x00010000107c7824 */ /* 0x000fe200078e00ff */
[----:B------:R-:W-:Y:S01]  /*5cb0*/  R2UR UR5, R22 ;  /* 0x00000000160572ca */ /* 0x000fe200000e0000 */
[----:B------:R-:W-:Y:S01]  /*5cc0*/  IMAD.SHL.U32 R117, R18, 0x100, RZ ;  /* 0x0000010012757824 */ /* 0x000fe200078e00ff */
[C---:B------:R-:W-:Y:S01]  /*5cd0*/  PRMT R0, R24.reuse, 0x8880, RZ ;  /* 0x0000888018007816 */ /* 0x040fe200000000ff */
[----:B------:R-:W-:Y:S01]  /*5ce0*/  IMAD.U32 R109, R85, 0x10000, RZ ;  /* 0x00010000556d7824 */ /* 0x000fe200078e00ff */
[----:B------:R-:W-:Y:S01]  /*5cf0*/  SHF.L.U32 R2, R24, 0x10, RZ ;  /* 0x0000001018027819 */ /* 0x000fe200000006ff */
[----:B------:R-:W-:Y:S01]  /*5d00*/  IMAD.U32 R94, R90, 0x10000, RZ ;  /* 0x000100005a5e7824 */ /* 0x000fe200078e00ff */
[----:B------:R-:W-:Y:S01]  /*5d10*/  SHF.L.U32 R3, R24, 0x8, RZ ;  /* 0x0000000818037819 */ /* 0x000fe200000006ff */
[----:B------:R-:W-:Y:S01]  /*5d20*/  IMAD.SHL.U32 R102, R87, 0x100, RZ ;  /* 0x0000010057667824 */ /* 0x000fe200078e00ff */
[----:B------:R-:W-:Y:S01]  /*5d30*/  SHF.R.S32.HI R72, RZ, 0x18, R24 ;  /* 0x00000018ff487819 */ /* 0x000fe20000011418 */
[----:B------:R-:W-:Y:S01]  /*5d40*/  BSSY.RECONVERGENT B0, `(.L_x_100) ;  /* 0x0000124000007945 */ /* 0x000fe20003800200 */
[C---:B------:R-:W-:Y:S02]  /*5d50*/  PRMT R133, R25.reuse, 0x8880, RZ ;  /* 0x0000888019857816 */ /* 0x040fe400000000ff */
[C---:B------:R-:W-:Y:S02]  /*5d60*/  SHF.L.U32 R73, R25.reuse, 0x10, RZ ;  /* 0x0000001019497819 */ /* 0x040fe400000006ff */
[----:B------:R-:W-:Y:S02]  /*5d70*/  SHF.L.U32 R132, R25, 0x8, RZ ;  /* 0x0000000819847819 */ /* 0x000fe400000006ff */
[----:B------:R-:W-:Y:S02]  /*5d80*/  SHF.R.S32.HI R74, RZ, 0x18, R25 ;  /* 0x00000018ff4a7819 */ /* 0x000fe40000011419 */
[C---:B------:R-:W-:Y:S02]  /*5d90*/  PRMT R131, R26.reuse, 0x8880, RZ ;  /* 0x000088801a837816 */ /* 0x040fe400000000ff */
[----:B------:R-:W-:Y:S02]  /*5da0*/  SHF.L.U32 R129, R26, 0x8, RZ ;  /* 0x000000081a817819 */ /* 0x000fe400000006ff */
[----:B------:R-:W-:Y:S02]  /*5db0*/  SHF.R.S32.HI R75, RZ, 0x18, R26 ;  /* 0x00000018ff4b7819 */ /* 0x000fe4000001141a */
        /* <DEDUP_REMOVED lines=18> */
[----:B------:R-:W1:Y:S01]  /*5ee0*/  LDTM.x64 R4, tmem[UR4] ;  /* 0x00000004000479ee */ /* 0x000e620008340000 */
[----:B------:R-:W-:Y:S01]  /*5ef0*/  NOP ;  /* 0x0000000000007918 */ /* 0x000fe20000000000 */
[----:B------:R-:W-:Y:S01]  /*5f00*/  SHF.R.S32.HI R73, RZ, 0x18, R73 ;  /* 0x00000018ff497819 */ /* 0x000fe20000011449 */
[----:B------:R-:W-:Y:S01]  /*5f10*/  UIADD3 UR4, UPT, UPT, UR5, 0xb0, URZ ;  /* 0x000000b005047890 */ /* 0x000fe2000fffe0ff */
[----:B------:R-:W-:Y:S02]  /*5f20*/  SHF.R.S32.HI R2, RZ, 0x18, R2 ;  /* 0x00000018ff027819 */ /* 0x000fe40000011402 */
[----:B------:R-:W-:Y:S01]  /*5f30*/  SHF.R.S32.HI R3, RZ, 0x18, R3 ;  /* 0x00000018ff037819 */ /* 0x000fe20000011403 */
[----:B------:R-:W-:Y:S01]  /*5f40*/  UPRMT UR4, UR48, 0x654, UR4 ;  /* 0x0000065430047896 */ /* 0x000fe20008000004 */
[C---:B------:R-:W-:Y:S02]  /*5f50*/  PRMT R113, R84.reuse, 0x8880, RZ ;  /* 0x0000888054717816 */ /* 0x040fe400000000ff */
[----:B------:R-:W-:Y:S02]  /*5f60*/  SHF.L.U32 R112, R84, 0x10, RZ ;  /* 0x0000001054707819 */ /* 0x000fe400000006ff */
[----:B------:R-:W-:Y:S02]  /*5f70*/  PRMT R110, R85, 0x8880, RZ ;  /* 0x00008880556e7816 */ /* 0x000fe400000000ff */
[----:B------:R-:W-:Y:S02]  /*5f80*/  SHF.R.S32.HI R81, RZ, 0x18, R84 ;  /* 0x00000018ff517819 */ /* 0x000fe40000011454 */
[----:B-1----:R-:W-:Y:S01]  /*5f90*/  SYNCS.ARRIVE.TRANS64.RED.A1T0 RZ, [UR4], RZ ;  /* 0x000000ffffff79a7 */ /* 0x002fe20008100404 */
[C---:B------:R-:W-:Y:S02]  /*5fa0*/  PRMT R107, R86.reuse, 0x8880, RZ ;  /* 0x00008880566b7816 */ /* 0x040fe400000000ff */
[----:B------:R-:W-:Y:S02]  /*5fb0*/  SHF.R.S32.HI R82, RZ, 0x18, R85 ;  /* 0x00000018ff527819 */ /* 0x000fe40000011455 */
[----:B------:R-:W-:Y:S02]  /*5fc0*/  SHF.L.U32 R106, R86, 0x10, RZ ;  /* 0x00000010566a7819 */ /* 0x000fe400000006ff */
[C---:B------:R-:W-:Y:S01]  /*5fd0*/  PRMT R104, R87.reuse, 0x8880, RZ ;  /* 0x0000888057687816 */ /* 0x040fe200000000ff */
[C---:B----4-:R-:W-:Y:S01]  /*5fe0*/  IMAD R4, R70.reuse, R4, RZ ;  /* 0x0000000446047224 */ /* 0x050fe200078e02ff */
[----:B------:R-:W-:Y:S01]  /*5ff0*/  SHF.R.S32.HI R83, RZ, 0x18, R86 ;  /* 0x00000018ff537819 */ /* 0x000fe20000011456 */
[C---:B------:R-:W-:Y:S01]  /*6000*/  IMAD R5, R70.reuse, R5, RZ ;  /* 0x0000000546057224 */ /* 0x040fe200078e02ff */
[----:B------:R-:W-:Y:S01]  /*6010*/  SHF.L.U32 R103, R87, 0x10, RZ ;  /* 0x0000001057677819 */ /* 0x000fe200000006ff */
[----:B------:R-:W-:Y:S01]  /*6020*/  IMAD R6, R70, R6, RZ ;  /* 0x0000000646067224 */ /* 0x000fe200078e02ff */
[----:B------:R-:W-:Y:S01]  /*6030*/  PRMT R101, R88, 0x8880, RZ ;  /* 0x0000888058657816 */ /* 0x000fe200000000ff */
[-C--:B------:R-:W-:Y:S01]  /*6040*/  IMAD R4, R0, R71.reuse, R4 ;  /* 0x0000004700047224 */ /* 0x080fe200078e0204 */
[----:B------:R-:W-:Y:S01]  /*6050*/  SHF.L.U32 R100, R88, 0x10, RZ ;  /* 0x0000001058647819 */ /* 0x000fe200000006ff */
[-C--:B------:R-:W-:Y:S01]  /*6060*/  IMAD R5, R2, R71.reuse, R5 ;  /* 0x0000004702057224 */ /* 0x080fe200078e0205 */
[----:B------:R-:W-:Y:S01]  /*6070*/  PRMT R98, R89, 0x8880, RZ ;  /* 0x0000888059627816 */ /* 0x000fe200000000ff */
[----:B------:R-:W-:Y:S01]  /*6080*/  IMAD R6, R3, R71, R6 ;  /* 0x0000004703067224 */ /* 0x000fe200078e0206 */
[----:B------:R-:W-:Y:S01]  /*6090*/  SHF.L.U32 R97, R89, 0x10, RZ ;  /* 0x0000001059617819 */ /* 0x000fe200000006ff */
[----:B------:R-:W-:Y:S01]  /*60a0*/  IMAD R3, R70, R18, RZ ;  /* 0x0000001246037224 */ /* 0x000fe200078e02ff */
[----:B------:R-:W-:Y:S01]  /*60b0*/  PRMT R95, R90, 0x8880, RZ ;  /* 0x000088805a5f7816 */ /* 0x000fe200000000ff */
[C---:B------:R-:W-:Y:S01]  /*60c0*/  IMAD R18, R70.reuse, R22, RZ ;  /* 0x0000001646127224 */ /* 0x040fe200078e02ff */
[----:B------:R-:W-:Y:S01]  /*60d0*/  PRMT R92, R91, 0x8880, RZ ;  /* 0x000088805b5c7816 */ /* 0x000fe200000000ff */
[----:B------:R-:W-:Y:S01]  /*60e0*/  IMAD R22, R70, R26, RZ ;  /* 0x0000001a46167224 */ /* 0x000fe200078e02ff */
[----:B------:R-:W-:Y:S01]  /*60f0*/  SHF.L.U32 R111, R84, 0x8, RZ ;  /* 0x00000008546f7819 */ /* 0x000fe200000006ff */
[C---:B------:R-:W-:Y:S01]  /*6100*/  IMAD R26, R70.reuse, R30, RZ ;  /* 0x0000001e461a7224 */ /* 0x040fe200078e02ff */
[----:B------:R-:W-:Y:S01]  /*6110*/  SHF.R.S32.HI R84, RZ, 0x18, R87 ;  /* 0x00000018ff547819 */ /* 0x000fe20000011457 */
[C---:B------:R-:W-:Y:S01]  /*6120*/  IMAD R7, R70.reuse, R7, RZ ;  /* 0x0000000746077224 */ /* 0x040fe200078e02ff */
[----:B------:R-:W-:Y:S01]  /*6130*/  SHF.R.S32.HI R87, RZ, 0x18, R90 ;  /* 0x00000018ff577819 */ /* 0x000fe2000001145a */
[C---:B------:R-:W-:Y:S01]  /*6140*/  IMAD R30, R70.reuse, R34, RZ ;  /* 0x00000022461e7224 */ /* 0x040fe200078e02ff */
[----:B------:R-:W-:Y:S01]  /*6150*/  SHF.L.U32 R108, R85, 0x8, RZ ;  /* 0x00000008556c7819 */ /* 0x000fe200000006ff */
[C---:B------:R-:W-:Y:S01]  /*6160*/  IMAD R34, R70.reuse, R38, RZ ;  /* 0x0000002646227224 */ /* 0x040fe200078e02ff */
[----:B------:R-:W-:Y:S01]  /*6170*/  SHF.R.S32.HI R85, RZ, 0x18, R88 ;  /* 0x00000018ff557819 */ /* 0x000fe20000011458 */
[----:B------:R-:W-:Y:S01]  /*6180*/  IMAD R38, R70, R42, RZ ;  /* 0x0000002a46267224 */ /* 0x000fe200078e02ff */
[----:B------:R-:W-:Y:S01]  /*6190*/  SHF.L.U32 R105, R86, 0x8, RZ ;  /* 0x0000000856697819 */ /* 0x000fe200000006ff */
[C---:B------:R-:W-:Y:S01]  /*61a0*/  IMAD R0, R70.reuse, R16, RZ ;  /* 0x0000001046007224 */ /* 0x040fe200078e02ff */
[----:B------:R-:W-:Y:S01]  /*61b0*/  SHF.R.S32.HI R86, RZ, 0x18, R89 ;  /* 0x00000018ff567819 */ /* 0x000fe20000011459 */
[----:B------:R-:W-:Y:S01]  /*61c0*/  IMAD R42, R70, R46, RZ ;  /* 0x0000002e462a7224 */ /* 0x000fe200078e02ff */
[----:B------:R-:W-:Y:S01]  /*61d0*/  SHF.L.U32 R99, R88, 0x8, RZ ;  /* 0x0000000858637819 */ /* 0x000fe200000006ff */
[----:B------:R-:W-:Y:S01]  /*61e0*/  IMAD R7, R72, R71, R7 ;  /* 0x0000004748077224 */ /* 0x000fe200078e0207 */
[----:B------:R-:W-:Y:S01]  /*61f0*/  MOV R72, R133 ;  /* 0x0000008500487202 */ /* 0x000fe20000000f00 */
[C---:B------:R-:W-:Y:S01]  /*6200*/  IMAD R16, R70.reuse, R20, RZ ;  /* 0x0000001446107224 */ /* 0x040fe200078e02ff */
[----:B------:R-:W-:Y:S01]  /*6210*/  SHF.R.S32.HI R88, RZ, 0x18, R91 ;  /* 0x00000018ff587819 */ /* 0x000fe2000001145b */
[C---:B------:R-:W-:Y:S01]  /*6220*/  IMAD R46, R70.reuse, R50, RZ ;  /* 0x00000032462e7224 */ /* 0x040fe200078e02ff */
[----:B------:R-:W-:Y:S01]  /*6230*/  SHF.L.U32 R96, R89, 0x8, RZ ;  /* 0x0000000859607819 */ /* 0x000fe200000006ff */
[----:B------:R-:W-:Y:S01]  /*6240*/  IMAD R2, R70, R17, RZ ;  /* 0x0000001146027224 */ /* 0x000fe200078e02ff */
[----:B------:R-:W-:Y:S01]  /*6250*/  SHF.L.U32 R93, R90, 0x8, RZ ;  /* 0x000000085a5d7819 */ /* 0x000fe200000006ff */
[C---:B------:R-:W-:Y:S01]  /*6260*/  IMAD R20, R70.reuse, R24, RZ ;  /* 0x0000001846147224 */ /* 0x040fe200078e02ff */
[C---:B------:R-:W-:Y:S01]  /*6270*/  SHF.L.U32 R90, R91.reuse, 0x10, RZ ;  /* 0x000000105b5a7819 */ /* 0x040fe200000006ff */
[C---:B------:R-:W-:Y:S01]  /*6280*/  IMAD R50, R70.reuse, R54, RZ ;  /* 0x0000003646327224 */ /* 0x040fe200078e02ff */
[----:B------:R-:W-:Y:S01]  /*6290*/  SHF.L.U32 R89, R91, 0x8, RZ ;  /* 0x000000085b597819 */ /* 0x000fe200000006ff */
[----:B------:R-:W-:Y:S01]  /*62a0*/  IMAD R17, R70, R21, RZ ;  /* 0x0000001546117224 */ /* 0x000fe200078e02ff */
[----:B------:R-:W-:Y:S01]  /*62b0*/  IADD3 R68, PT, PT, R68, 0x1, RZ ;  /* 0x0000000144447810 */ /* 0x000fe20007ffe0ff */
[C---:B------:R-:W-:Y:S02]  /*62c0*/  IMAD R24, R70.reuse, R28, RZ ;  /* 0x0000001c46187224 */ /* 0x040fe400078e02ff */
[C---:B------:R-:W-:Y:S02]  /*62d0*/  IMAD R54, R70.reuse, R58, RZ ;  /* 0x0000003a46367224 */ /* 0x040fe400078e02ff */
[C---:B------:R-:W-:Y:S02]  /*62e0*/  IMAD R8, R70.reuse, R8, RZ ;  /* 0x0000000846087224 */ /* 0x040fe400078e02ff */
[C---:B------:R-:W-:Y:S02]  /*62f0*/  IMAD R21, R70.reuse, R25, RZ ;  /* 0x0000001946157224 */ /* 0x040fe400078e02ff */
[C---:B------:R-:W-:Y:S02]  /*6300*/  IMAD R28, R70.reuse, R32, RZ ;  /* 0x00000020461c7224 */ /* 0x040fe400078e02ff */
[C---:B------:R-:W-:Y:S02]  /*6310*/  IMAD R58, R70.reuse, R62, RZ ;  /* 0x0000003e463a7224 */ /* 0x040fe400078e02ff */
[C---:B------:R-:W-:Y:S02]  /*6320*/  IMAD R25, R70.reuse, R29, RZ ;  /* 0x0000001d46197224 */ /* 0x040fe400078e02ff */
[C---:B------:R-:W-:Y:S02]  /*6330*/  IMAD R32, R70.reuse, R36, RZ ;  /* 0x0000002446207224 */ /* 0x040fe400078e02ff */
[C---:B------:R-:W-:Y:S01]  /*6340*/  IMAD R62, R70.reuse, R66, RZ ;  /* 0x00000042463e7224 */ /* 0x040fe200078e02ff */
[----:B------:R-:W-:Y:S01]  /*6350*/  I2IP.S8.S32.SAT R66, R7, R6, RZ ;  /* 0x0000000607427239 */ /* 0x000fe200000014ff */
[C---:B------:R-:W-:Y:S01]  /*6360*/  IMAD R9, R70.reuse, R9, RZ ;  /* 0x0000000946097224 */ /* 0x040fe200078e02ff */
[----:B------:R-:W-:Y:S01]  /*6370*/  SHF.R.S32.HI R6, RZ, 0x18, R132 ;  /* 0x00000018ff067819 */ /* 0x000fe20000011484 */
[C---:B------:R-:W-:Y:S02]  /*6380*/  IMAD R29, R70.reuse, R33, RZ ;  /* 0x00000021461d7224 */ /* 0x040fe400078e02ff */
[C---:B------:R-:W-:Y:S02]  /*6390*/  IMAD R36, R70.reuse, R40, RZ ;  /* 0x0000002846247224 */ /* 0x040fe400078e02ff */
[C---:B------:R-:W-:Y:S02]  /*63a0*/  IMAD R33, R70.reuse, R37, RZ ;  /* 0x0000002546217224 */ /* 0x040fe400078e02ff */
[C---:B------:R-:W-:Y:S02]  /*63b0*/  IMAD R40, R70.reuse, R44, RZ ;  /* 0x0000002c46287224 */ /* 0x040fe400078e02ff */
[C---:B------:R-:W-:Y:S02]  /*63c0*/  IMAD R10, R70.reuse, R10, RZ ;  /* 0x0000000a460a7224 */ /* 0x040fe400078e02ff */
[C---:B------:R-:W-:Y:S02]  /*63d0*/  IMAD R37, R70.reuse, R41, RZ ;  /* 0x0000002946257224 */ /* 0x040fe400078e02ff */
[----:B------:R-:W-:Y:S02]  /*63e0*/  IMAD R44, R70, R48, RZ ;  /* 0x00000030462c7224 */ /* 0x000fe400078e02ff */
[----:B------:R-:W-:Y:S01]  /*63f0*/  IMAD R8, R72, R71, R8 ;  /* 0x0000004748087224 */ /* 0x000fe200078e0208 */
[----:B------:R-:W-:Y:S01]  /*6400*/  I2IP.S8.S32.SAT R72, R5, R4, R66 ;  /* 0x0000000405487239 */ /* 0x000fe20000001442 */
[C---:B------:R-:W-:Y:S01]  /*6410*/  IMAD R41, R70.reuse, R45, RZ ;  /* 0x0000002d46297224 */ /* 0x040fe200078e02ff */
[----:B------:R-:W-:Y:S01]  /*6420*/  SHF.R.S32.HI R4, RZ, 0x18, R127 ;  /* 0x00000018ff047819 */ /* 0x000fe2000001147f */
[C---:B------:R-:W-:Y:S01]  /*6430*/  IMAD R48, R70.reuse, R52, RZ ;  /* 0x0000003446307224 */ /* 0x040fe200078e02ff */
[----:B------:R-:W-:Y:S01]  /*6440*/  SHF.R.S32.HI R5, RZ, 0x18, R126 ;  /* 0x00000018ff057819 */ /* 0x000fe2000001147e */
[C---:B------:R-:W-:Y:S02]  /*6450*/  IMAD R11, R70.reuse, R11, RZ ;  /* 0x0000000b460b7224 */ /* 0x040fe400078e02ff */
[C---:B------:R-:W-:Y:S02]  /*6460*/  IMAD R45, R70.reuse, R49, RZ ;  /* 0x00000031462d7224 */ /* 0x040fe400078e02ff */
[C---:B------:R-:W-:Y:S02]  /*6470*/  IMAD R52, R70.reuse, R56, RZ ;  /* 0x0000003846347224 */ /* 0x040fe400078e02ff */
[----:B------:R-:W-:Y:S02]  /*6480*/  IMAD R9, R73, R71, R9 ;  /* 0x0000004749097224 */ /* 0x000fe400078e0209 */
[C---:B------:R-:W-:Y:S02]  /*6490*/  IMAD R49, R70.reuse, R53, RZ ;  /* 0x0000003546317224 */ /* 0x040fe400078e02ff */
[C---:B------:R-:W-:Y:S02]  /*64a0*/  IMAD R56, R70.reuse, R60, RZ ;  /* 0x0000003c46387224 */ /* 0x040fe400078e02ff */
[C---:B------:R-:W-:Y:S02]  /*64b0*/  IMAD R12, R70.reuse, R12, RZ ;  /* 0x0000000c460c7224 */ /* 0x040fe400078e02ff */
[C---:B------:R-:W-:Y:S02]  /*64c0*/  IMAD R53, R70.reuse, R57, RZ ;  /* 0x0000003946357224 */ /* 0x040fe400078e02ff */
[----:B------:R-:W-:Y:S01]  /*64d0*/  IMAD R60, R70, R64, RZ ;  /* 0x00000040463c7224 */ /* 0x000fe200078e02ff */
[----:B------:R-:W-:Y:S01]  /*64e0*/  SHF.R.S32.HI R64, RZ, 0x18, R130 ;  /* 0x00000018ff407819 */ /* 0x000fe20000011482 */
[----:B------:R-:W-:Y:S02]  /*64f0*/  IMAD.MOV.U32 R7, RZ, RZ, R131 ;  /* 0x000000ffff077224 */ /* 0x000fe400078e0083 */
[----:B------:R-:W-:Y:S01]  /*6500*/  IMAD R10, R6, R71, R10 ;  /* 0x00000047060a7224 */ /* 0x000fe200078e020a */
[----:B------:R-:W-:Y:S01]  /*6510*/  MOV R6, R128 ;  /* 0x0000008000067202 */ /* 0x000fe20000000f00 */
[C---:B------:R-:W-:Y:S02]  /*6520*/  IMAD R57, R70.reuse, R61, RZ ;  /* 0x0000003d46397224 */ /* 0x040fe400078e02ff */
[C---:B------:R-:W-:Y:S02]  /*6530*/  IMAD R13, R70.reuse, R13, RZ ;  /* 0x0000000d460d7224 */ /* 0x040fe400078e02ff */
[----:B------:R-:W-:Y:S01]  /*6540*/  IMAD R61, R70, R65, RZ ;  /* 0x00000041463d7224 */ /* 0x000fe200078e02ff */
[----:B------:R-:W-:Y:S01]  /*6550*/  SHF.R.S32.HI R65, RZ, 0x18, R129 ;  /* 0x00000018ff417819 */ /* 0x000fe20000011481 */
[-C--:B------:R-:W-:Y:S02]  /*6560*/  IMAD R11, R74, R71.reuse, R11 ;  /* 0x000000474a0b7224 */ /* 0x080fe400078e020b */
[C---:B------:R-:W-:Y:S02]  /*6570*/  IMAD R14, R70.reuse, R14, RZ ;  /* 0x0000000e460e7224 */ /* 0x040fe400078e02ff */
[----:B------:R-:W-:Y:S01]  /*6580*/  IMAD R12, R7, R71, R12 ;  /* 0x00000047070c7224 */ /* 0x000fe200078e020c */
[----:B------:R-:W-:Y:S01]  /*6590*/  I2IP.S8.S32.SAT R10, R11, R10, RZ ;  /* 0x0000000a0b0a7239 */ /* 0x000fe200000014ff */
[----:B------:R-:W-:Y:S01]  /*65a0*/  IMAD R15, R70, R15, RZ ;  /* 0x0000000f460f7224 */ /* 0x000fe200078e02ff */
[----:B------:R-:W-:Y:S01]  /*65b0*/  SHF.R.S32.HI R7, RZ, 0x18, R123 ;  /* 0x00000018ff077819 */ /* 0x000fe2000001147b */
[-C--:B------:R-:W-:Y:S01]  /*65c0*/  IMAD R13, R64, R71.reuse, R13 ;  /* 0x00000047400d7224 */ /* 0x080fe200078e020d */
[----:B------:R-:W-:Y:S01]  /*65d0*/  I2IP.S8.S32.SAT R73, R9, R8, R10 ;  /* 0x0000000809497239 */ /* 0x000fe2000000140a */
[-C--:B------:R-:W-:Y:S02]  /*65e0*/  IMAD R14, R65, R71.reuse, R14 ;  /* 0x00000047410e7224 */ /* 0x080fe400078e020e */
[-C--:B------:R-:W-:Y:S02]  /*65f0*/  IMAD R15, R75, R71.reuse, R15 ;  /* 0x000000474b0f7224 */ /* 0x080fe400078e020f */
[----:B------:R-:W-:Y:S01]  /*6600*/  IMAD R0, R6, R71, R0 ;  /* 0x0000004706007224 */ /* 0x000fe200078e0200 */
[----:B------:R-:W-:Y:S01]  /*6610*/  SHF.R.S32.HI R6, RZ, 0x18, R124 ;  /* 0x00000018ff067819 */ /* 0x000fe2000001147c */
[----:B------:R-:W-:Y:S01]  /*6620*/  IMAD R19, R70, R19, RZ ;  /* 0x0000001346137224 */ /* 0x000fe200078e02ff */
[----:B------:R-:W-:Y:S01]  /*6630*/  I2IP.S8.S32.SAT R14, R15, R14, RZ ;  /* 0x0000000e0f0e7239 */ /* 0x000fe200000014ff */
[----:B------:R-:W-:Y:S01]  /*6640*/  IMAD R2, R4, R71, R2 ;  /* 0x0000004704027224 */ /* 0x000fe200078e0202 */
[----:B------:R-:W-:Y:S01]  /*6650*/  MOV R4, R125 ;  /* 0x0000007d00047202 */ /* 0x000fe20000000f00 */
[-C--:B------:R-:W-:Y:S01]  /*6660*/  IMAD R3, R5, R71.reuse, R3 ;  /* 0x0000004705037224 */ /* 0x080fe200078e0203 */
[----:B------:R-:W-:Y:S01]  /*6670*/  I2IP.S8.S32.SAT R74, R13, R12, R14 ;  /* 0x0000000c0d4a7239 */ /* 0x000fe2000000140e */
[-C--:B------:R-:W-:Y:S02]  /*6680*/  IMAD R19, R76, R71.reuse, R19 ;  /* 0x000000474c137224 */ /* 0x080fe400078e0213 */
[----:B------:R-:W-:Y:S01]  /*6690*/  IMAD R16, R4, R71, R16 ;  /* 0x0000004704107224 */ /* 0x000fe200078e0210 */
[----:B------:R-:W-:Y:S01]  /*66a0*/  SHF.R.S32.HI R4, RZ, 0x18, R121 ;  /* 0x00000018ff047819 */ /* 0x000fe20000011479 */
[----:B------:R-:W-:Y:S01]  /*66b0*/  IMAD R23, R70, R23, RZ ;  /* 0x0000001746177224 */ /* 0x000fe200078e02ff */
[----:B------:R-:W-:Y:S01]  /*66c0*/  I2IP.S8.S32.SAT R19, R19, R3, RZ ;  /* 0x0000000313137239 */ /* 0x000fe200000014ff */
[-C--:B------:R-:W-:Y:S01]  /*66d0*/  IMAD R17, R6, R71.reuse, R17 ;  /* 0x0000004706117224 */ /* 0x080fe200078e0211 */
[----:B------:R-:W-:Y:S01]  /*66e0*/  MOV R3, R122 ;  /* 0x0000007a00037202 */ /* 0x000fe20000000f00 */
[-C--:B------:R-:W-:Y:S01]  /*66f0*/  IMAD R18, R7, R71.reuse, R18 ;  /* 0x0000004707127224 */ /* 0x080fe200078e0212 */
[----:B------:R-:W-:Y:S01]  /*6700*/  I2IP.S8.S32.SAT R75, R2, R0, R19 ;  /* 0x00000000024b7239 */ /* 0x000fe20000001413 */
[-C--:B------:R-:W-:Y:S01]  /*6710*/  IMAD R23, R77, R71.reuse, R23 ;  /* 0x000000474d177224 */ /* 0x080fe200078e0217 */
[----:B------:R-:W-:Y:S01]  /*6720*/  SHF.R.S32.HI R0, RZ, 0x18, R120 ;  /* 0x00000018ff007819 */ /* 0x000fe20000011478 */
[----:B------:R-:W-:Y:S01]  /*6730*/  IMAD R20, R3, R71, R20 ;  /* 0x0000004703147224 */ /* 0x000fe200078e0214 */
[----:B------:R-:W-:Y:S01]  /*6740*/  MOV R2, R119 ;  /* 0x0000007700027202 */ /* 0x000fe20000000f00 */
[----:B------:R-:W-:Y:S01]  /*6750*/  IMAD R27, R70, R27, RZ ;  /* 0x0000001b461b7224 */ /* 0x000fe200078e02ff */
[----:B------:R1:W-:Y:S01]  /*6760*/  STS.128 [R146+UR44+0x2200], R72 ;  /* 0x0022004892007988 */ /* 0x0003e20008000c2c */
[-C--:B------:R-:W-:Y:S01]  /*6770*/  IMAD R21, R4, R71.reuse, R21 ;  /* 0x0000004704157224 */ /* 0x080fe200078e0215 */
[----:B------:R-:W-:Y:S01]  /*6780*/  I2IP.S8.S32.SAT R18, R23, R18, RZ ;  /* 0x0000001217127239 */ /* 0x000fe200000014ff */
[-C--:B------:R-:W-:Y:S01]  /*6790*/  IMAD R22, R0, R71.reuse, R22 ;  /* 0x0000004700167224 */ /* 0x080fe200078e0216 */
[----:B------:R-:W-:Y:S01]  /*67a0*/  SHF.R.S32.HI R3, RZ, 0x18, R118 ;  /* 0x00000018ff037819 */ /* 0x000fe20000011476 */
[-C--:B------:R-:W-:Y:S01]  /*67b0*/  IMAD R27, R78, R71.reuse, R27 ;  /* 0x000000474e1b7224 */ /* 0x080fe200078e021b */
[----:B------:R-:W-:Y:S01]  /*67c0*/  SHF.R.S32.HI R4, RZ, 0x18, R117 ;  /* 0x00000018ff047819 */ /* 0x000fe20000011475 */
[----:B------:R-:W-:Y:S01]  /*67d0*/  IMAD R24, R2, R71, R24 ;  /* 0x0000004702187224 */ /* 0x000fe200078e0218 */
[----:B------:R-:W-:Y:S01]  /*67e0*/  I2IP.S8.S32.SAT R16, R17, R16, R18 ;  /* 0x0000001011107239 */ /* 0x000fe20000001412 */
[----:B------:R-:W-:Y:S01]  /*67f0*/  IMAD R31, R70, R31, RZ ;  /* 0x0000001f461f7224 */ /* 0x000fe200078e02ff */
[----:B------:R-:W-:Y:S01]  /*6800*/  I2IP.S8.S32.SAT R17, R27, R22, RZ ;  /* 0x000000161b117239 */ /* 0x000fe200000014ff */
[-C--:B------:R-:W-:Y:S01]  /*6810*/  IMAD R25, R3, R71.reuse, R25 ;  /* 0x0000004703197224 */ /* 0x080fe200078e0219 */
[----:B------:R-:W-:Y:S01]  /*6820*/  SHF.R.S32.HI R2, RZ, 0x18, R115 ;  /* 0x00000018ff027819 */ /* 0x000fe20000011473 */
[-C--:B------:R-:W-:Y:S01]  /*6830*/  IMAD R26, R4, R71.reuse, R26 ;  /* 0x00000047041a7224 */ /* 0x080fe200078e021a */
[----:B------:R-:W-:Y:S01]  /*6840*/  I2IP.S8.S32.SAT R17, R21, R20, R17 ;  /* 0x0000001415117239 */ /* 0x000fe20000001411 */
[----:B------:R-:W-:Y:S01]  /*6850*/  IMAD.MOV.U32 R0, RZ, RZ, R116 ;  /* 0x000000ffff007224 */ /* 0x000fe200078e0074 */
[----:B------:R-:W-:Y:S01]  /*6860*/  SHF.R.S32.HI R3, RZ, 0x18, R114 ;  /* 0x00000018ff037819 */ /* 0x000fe20000011472 */
[-C--:B------:R-:W-:Y:S01]  /*6870*/  IMAD R31, R79, R71.reuse, R31 ;  /* 0x000000474f1f7224 */ /* 0x080fe200078e021f */
[----:B------:R-:W-:Y:S01]  /*6880*/  SHF.R.S32.HI R4, RZ, 0x18, R108 ;  /* 0x00000018ff047819 */ /* 0x000fe2000001146c */
[----:B------:R-:W-:Y:S01]  /*6890*/  IMAD R28, R0, R71, R28 ;  /* 0x00000047001c7224 */ /* 0x000fe200078e021c */
[----:B------:R-:W-:Y:S01]  /*68a0*/  MOV R0, R113 ;  /* 0x0000007100007202 */ /* 0x000fe20000000f00 */
[----:B------:R-:W-:Y:S01]  /*68b0*/  IMAD R35, R70, R35, RZ ;  /* 0x0000002346237224 */ /* 0x000fe200078e02ff */
[----:B------:R-:W-:Y:S01]  /*68c0*/  I2IP.S8.S32.SAT R18, R31, R26, RZ ;  /* 0x0000001a1f127239 */ /* 0x000fe200000014ff */
[-C--:B------:R-:W-:Y:S01]  /*68d0*/  IMAD R29, R2, R71.reuse, R29 ;  /* 0x00000047021d7224 */ /* 0x080fe200078e021d */
[----:B------:R-:W-:Y:S01]  /*68e0*/  SHF.R.S32.HI R2, RZ, 0x18, R112 ;  /* 0x00000018ff027819 */ /* 0x000fe20000011470 */
[-C--:B------:R-:W-:Y:S01]  /*68f0*/  IMAD R30, R3, R71.reuse, R30 ;  /* 0x00000047031e7224 */ /* 0x080fe200078e021e */
[----:B------:R-:W-:Y:S01]  /*6900*/  I2IP.S8.S32.SAT R18, R25, R24, R18 ;  /* 0x0000001819127239 */ /* 0x000fe20000001412 */
[-C--:B------:R-:W-:Y:S01]  /*6910*/  IMAD R35, R80, R71.reuse, R35 ;  /* 0x0000004750237224 */ /* 0x080fe200078e0223 */
[----:B------:R-:W-:Y:S01]  /*6920*/  SHF.R.S32.HI R3, RZ, 0x18, R109 ;  /* 0x00000018ff037819 */ /* 0x000fe2000001146d */
        /* <DEDUP_REMOVED lines=8> */
[----:B------:R-:W-:Y:S01]  /*69b0*/  IMAD R39, R81, R71, R39 ;  /* 0x0000004751277224 */ /* 0x000fe200078e0227 */
[----:B------:R-:W-:Y:S01]  /*69c0*/  MOV R0, R107 ;  /* 0x0000006b00007202 */ /* 0x000fe20000000f00 */
[----:B------:R-:W-:Y:S01]  /*69d0*/  IMAD R36, R2, R71, R36 ;  /* 0x0000004702247224 */ /* 0x000fe200078e0224 */
[----:B------:R-:W-:Y:S01]  /*69e0*/  SHF.R.S32.HI R2, RZ, 0x18, R106 ;  /* 0x00000018ff027819 */ /* 0x000fe2000001146a */
[----:B------:R-:W-:Y:S01]  /*69f0*/  IMAD R43, R70, R43, RZ ;  /* 0x0000002b462b7224 */ /* 0x000fe200078e02ff */
[----:B------:R1:W-:Y:S01]  /*6a00*/  STS.128 [R145+0x2200], R16 ;  /* 0x0022001091007388 */ /* 0x0003e20000000c00 */
[-C--:B------:R-:W-:Y:S01]  /*6a10*/  IMAD R37, R3, R71.reuse, R37 ;  /* 0x0000004703257224 */ /* 0x080fe200078e0225 */
[----:B------:R-:W-:Y:S01]  /*6a20*/  I2IP.S8.S32.SAT R34, R39, R34, RZ ;  /* 0x0000002227227239 */ /* 0x000fe200000014ff */
[-C--:B------:R-:W-:Y:S01]  /*6a30*/  IMAD R38, R4, R71.reuse, R38 ;  /* 0x0000004704267224 */ /* 0x080fe200078e0226 */
[----:B------:R-:W-:Y:S01]  /*6a40*/  SHF.R.S32.HI R3, RZ, 0x18, R103 ;  /* 0x00000018ff037819 */ /* 0x000fe20000011467 */
[-C--:B------:R-:W-:Y:S01]  /*6a50*/  IMAD R43, R82, R71.reuse, R43 ;  /* 0x00000047522b7224 */ /* 0x080fe200078e022b */
[----:B------:R-:W-:Y:S01]  /*6a60*/  I2IP.S8.S32.SAT R32, R33, R32, R34 ;  /* 0x0000002021207239 */ /* 0x000fe20000001422 */
        /* <DEDUP_REMOVED lines=15> */
[----:B------:R-:W-:Y:S01]  /*6b60*/  SHF.R.S32.HI R3, RZ, 0x18, R97 ;  /* 0x00000018ff037819 */ /* 0x000fe20000011461 */
[-C--:B------:R-:W-:Y:S01]  /*6b70*/  IMAD R46, R4, R71.reuse, R46 ;  /* 0x00000047042e7224 */ /* 0x080fe200078e022e */
[----:B------:R-:W-:Y:S01]  /*6b80*/  I2IP.S8.S32.SAT R34, R41, R40, R34 ;  /* 0x0000002829227239 */ /* 0x000fe20000001422 */
[----:B------:R-:W-:Y:S02]  /*6b90*/  IMAD.MOV.U32 R0, RZ, RZ, R101 ;  /* 0x000000ffff007224 */ /* 0x000fe400078e0065 */
        /* <DEDUP_REMOVED lines=8> */
[----:B------:R-:W-:Y:S01]  /*6c20*/  SHF.R.S32.HI R0, RZ, 0x18, R96 ;  /* 0x00000018ff007819 */ /* 0x000fe20000011460 */
[-C--:B------:R-:W-:Y:S01]  /*6c30*/  IMAD R55, R85, R71.reuse, R55 ;  /* 0x0000004755377224 */ /* 0x080fe200078e0237 */
[----:B------:R-:W-:Y:S01]  /*6c40*/  I2IP.S8.S32.SAT R35, R45, R44, R35 ;  /* 0x0000002c2d237239 */ /* 0x000fe20000001423 */
[----:B------:R-:W-:Y:S01]  /*6c50*/  IMAD R52, R2, R71, R52 ;  /* 0x0000004702347224 */ /* 0x000fe200078e0234 */
[----:B------:R-:W-:Y:S01]  /*6c60*/  MOV R2, R95 ;  /* 0x0000005f00027202 */ /* 0x000fe20000000f00 */
[----:B------:R-:W-:Y:S01]  /*6c70*/  IMAD R53, R3, R71, R53 ;  /* 0x0000004703357224 */ /* 0x000fe200078e0235 */
[----:B------:R-:W-:Y:S01]  /*6c80*/  SHF.R.S32.HI R3, RZ, 0x18, R94 ;  /* 0x00000018ff037819 */ /* 0x000fe2000001145e */
[----:B------:R1:W-:Y:S01]  /*6c90*/  STS.128 [R144+0x2200], R32 ;  /* 0x0022002090007388 */ /* 0x0003e20000000c00 */
[----:B------:R-:W-:Y:S01]  /*6ca0*/  IMAD R59, R70, R59, RZ ;  /* 0x0000003b463b7224 */ /* 0x000fe200078e02ff */
[----:B------:R-:W-:Y:S01]  /*6cb0*/  I2IP.S8.S32.SAT R50, R55, R50, RZ ;  /* 0x0000003237327239 */ /* 0x000fe200000014ff */
[-C--:B------:R-:W-:Y:S01]  /*6cc0*/  IMAD R54, R0, R71.reuse, R54 ;  /* 0x0000004700367224 */ /* 0x080fe200078e0236 */
[----:B------:R-:W-:Y:S01]  /*6cd0*/  SHF.R.S32.HI R0, RZ, 0x18, R93 ;  /* 0x00000018ff007819 */ /* 0x000fe2000001145d */
[-C--:B------:R-:W-:Y:S01]  /*6ce0*/  IMAD R59, R86, R71.reuse, R59 ;  /* 0x00000047563b7224 */ /* 0x080fe200078e023b */
[----:B------:R-:W-:Y:S01]  /*6cf0*/  I2IP.S8.S32.SAT R48, R49, R48, R50 ;  /* 0x0000003031307239 */ /* 0x000fe20000001432 */
[-C--:B------:R-:W-:Y:S01]  /*6d00*/  IMAD R56, R2, R71.reuse, R56 ;  /* 0x0000004702387224 */ /* 0x080fe200078e0238 */
[----:B------:R-:W-:Y:S01]  /*6d10*/  MOV R2, R92 ;  /* 0x0000005c00027202 */ /* 0x000fe20000000f00 */
        /* <DEDUP_REMOVED lines=8> */
[-C--:B------:R-:W-:Y:S02]  /*6da0*/  IMAD R60, R2, R71.reuse, R60 ;  /* 0x00000047023c7224 */ /* 0x080fe400078e023c */
[----:B------:R-:W-:Y:S01]  /*6db0*/  IMAD R61, R3, R71, R61 ;  /* 0x00000047033d7224 */ /* 0x000fe200078e023d */
[----:B------:R-:W-:Y:S01]  /*6dc0*/  I2IP.S8.S32.SAT R58, R63, R58, RZ ;  /* 0x0000003a3f3a7239 */ /* 0x000fe200000014ff */
[----:B------:R-:W-:Y:S02]  /*6dd0*/  IMAD R67, R70, R67, RZ ;  /* 0x0000004346437224 */ /* 0x000fe400078e02ff */
[-C--:B------:R-:W-:Y:S01]  /*6de0*/  IMAD R62, R0, R71.reuse, R62 ;  /* 0x00000047003e7224 */ /* 0x080fe200078e023e */
[----:B------:R-:W-:Y:S01]  /*6df0*/  I2IP.S8.S32.SAT R50, R57, R56, R58 ;  /* 0x0000003839327239 */ /* 0x000fe2000000143a */
[----:B------:R-:W-:Y:S05]  /*6e00*/  IMAD R67, R88, R71, R67 ;  /* 0x0000004758437224 */ /* 0x000fea00078e0243 */
[----:B------:R-:W-:Y:S04]  /*6e10*/  I2IP.S8.S32.SAT R51, R67, R62, RZ ;  /* 0x0000003e43337239 */ /* 0x000fe800000014ff */
[----:B------:R-:W-:Y:S05]  /*6e20*/  I2IP.S8.S32.SAT R51, R61, R60, R51 ;  /* 0x0000003c3d337239 */ /* 0x000fea0000001433 */
[----:B------:R1:W-:Y:S01]  /*6e30*/  STS.128 [R143+0x2200], R48 ;  /* 0x002200308f007388 */ /* 0x0003e20000000c00 */
[----:B------:R-:W-:Y:S01]  /*6e40*/  @!PT LDS RZ, [RZ] ;  /* 0x00000000fffff984 */ /* 0x000fe20000000800 */
[----:B------:R-:W-:Y:S01]  /*6e50*/  @!PT LDS RZ, [RZ] ;  /* 0x00000000fffff984 */ /* 0x000fe20000000800 */
[----:B------:R-:W-:Y:S01]  /*6e60*/  @!PT LDS RZ, [RZ] ;  /* 0x00000000fffff984 */ /* 0x000fe20000000800 */
[----:B------:R-:W-:Y:S01]  /*6e70*/  @!PT LDS RZ, [RZ] ;  /* 0x00000000fffff984 */ /* 0x000fe20000000800 */
[----:B------:R3:W-:Y:S07]  /*6e80*/  MEMBAR.ALL.CTA ;  /* 0x0000000000007992 */ /* 0x0007ee0000008000 */
[----:B---3--:R-:W3:Y:S02]  /*6e90*/  FENCE.VIEW.ASYNC.S ;  /* 0x00000000000073c6 */ /* 0x008ee40000000000 */
[----:B---3--:R-:W-:Y:S06]  /*6ea0*/  BAR.SYNC.DEFER_BLOCKING 0x1, 0x80 ;  /* 0x0042000000007b1d */ /* 0x008fec0000010000 */
[----:B------:R-:W-:Y:S05]  /*6eb0*/  @P0 BRA `(.L_x_101) ;  /* 0x0000000000300947 */ /* 0x000fea0003800000 */
[----:B------:R-:W-:Y:S02]  /*6ec0*/  UIADD3 UR4, UPT, UPT, UR44, 0x2200, URZ ;  /* 0x000022002c047890 */ /* 0x000fe4000fffe0ff */
[----:B------:R-:W-:Y:S02]  /*6ed0*/  USHF.L.U32 UR9, UR45, 0x6, URZ ;  /* 0x000000062d097899 */ /* 0x000fe400080006ff */
[----:B------:R-:W-:Y:S02]  /*6ee0*/  USHF.L.U32 UR10, UR46, 0x7, URZ ;  /* 0x000000072e0a7899 */ /* 0x000fe400080006ff */
[----:B------:R-:W-:Y:S01]  /*6ef0*/  MOV R153, UR4 ;  /* 0x0000000400997c02 */ /* 0x000fe20008000f00 */
[----:B------:R-:W-:Y:S01]  /*6f00*/  UIADD3 UR4, UP0, UPT, UR62, 0x680, URZ ;  /* 0x000006803e047890 */ /* 0x000fe2000ff1e0ff */
[----:B------:R-:W-:Y:S02]  /*6f10*/  UMOV UR11, UR36 ;  /* 0x00000024000b7c82 */ /* 0x000fe40008000000 */
[----:B------:R-:W-:Y:S01]  /*6f20*/  R2UR UR8, R153 ;  /* 0x00000000990872ca */ /* 0x000fe200000e0000 */
[----:B------:R-:W-:Y:S11]  /*6f30*/  UIADD3.X UR5, UPT, UPT, URZ, UR63, URZ, UP0, !UPT ;  /* 0x0000003fff057290 */ /* 0x000ff600087fe4ff */
[----:B------:R-:W-:Y:S01]  /*6f40*/  @!UPT UIADD3 URZ, UPT, UPT, URZ, URZ, URZ ;  /* 0x000000fffffff290 */ /* 0x000fe2000fffe0ff */
[----:B------:R3:W-:Y:S01]  /*6f50*/  UTMASTG.3D [UR8], [UR4] ;  /* 0x00000008040073b5 */ /* 0x0007e20008010000 */
[----:B------:R0:W-:Y:S01]  /*6f60*/  UTMACMDFLUSH ;  /* 0x00000000000079b7 */ /* 0x0001e20000000000 */
[----:B---3--:R-:W-:Y:S04]  /*6f70*/  DEPBAR.LE SB0, 0x0 ;  /* 0x000080000000791a */ /* 0x008fe80000000000 */
.L_x_101:
[----:B------:R-:W-:Y:S05]  /*6f80*/  BSYNC.RECONVERGENT B0 ;  /* 0x0000000000007941 */ /* 0x000fea0003800200 */
.L_x_100:
[----:B------:R-:W-:Y:S01]  /*6f90*/  BAR.SYNC.DEFER_BLOCKING 0x1, 0x80 ;  /* 0x0042000000007b1d */ /* 0x000fe20000010000 */
[----:B------:R-:W-:Y:S01]  /*6fa0*/  ISETP.NE.AND P0, PT, R149, 0x2, PT ;  /* 0x000000029500780c */ /* 0x000fe20003f05270 */
[----:B------:R-:W-:Y:S01]  /*6fb0*/  UISETP.NE.AND UP0, UPT, UR47, URZ, UPT ;  /* 0x000000ff2f00728c */ /* 0x000fe2000bf05270 */
[----:B------:R-:W-:Y:S01]  /*6fc0*/  ISETP.NE.AND P1, PT, R68, 0x4, PT ;  /* 0x000000044400780c */ /* 0x000fe20003f25270 */
[----:B------:R-:W-:Y:S01]  /*6fd0*/  UIADD3 UR45, UPT, UPT, UR37, UR57, URZ ;  /* 0x00000039252d7290 */ /* 0x000fe2000fffe0ff */
[----:B------:R-:W-:Y:S01]  /*6fe0*/  SEL R2, RZ, 0x1, P0 ;  /* 0x00000001ff027807 */ /* 0x000fe20000000000 */
[----:B------:R-:W-:Y:S01]  /*6ff0*/  UIADD3 UR46, UPT, UPT, UR38, UR60, URZ ;  /* 0x0000003c262e7290 */ /* 0x000fe2000fffe0ff */
[----:B------:R-:W-:Y:S02]  /*7000*/  SEL R0, RZ, 0x1, P1 ;  /* 0x00000001ff007807 */ /* 0x000fe40000800000 */
[----:B------:R-:W-:Y:S02]  /*7010*/  LOP3.LUT R151, R151, R2, RZ, 0x3c, !PT ;  /* 0x0000000297977212 */ /* 0x000fe400078e3cff */
[----:B------:R-:W-:Y:S02]  /*7020*/  LOP3.LUT R152, R152, R0, RZ, 0x3c, !PT ;  /* 0x0000000098987212 */ /* 0x000fe400078e3cff */
[----:B------:R-:W-:Y:S02]  /*7030*/  SEL R149, R149, RZ, P0 ;  /* 0x000000ff95957207 */ /* 0x000fe40000000000 */
[----:B------:R-:W-:Y:S01]  /*7040*/  SEL R68, R68, RZ, P1 ;  /* 0x000000ff44447207 */ /* 0x000fe20000800000 */
[----:B------:R-:W-:Y:S01]  /*7050*/  UMOV UR36, UR51 ;  /* 0x0000003300247c82 */ /* 0x000fe20008000000 */
[----:B------:R-:W-:Y:S05]  /*7060*/  BRA.U UP0, `(.L_x_102) ;  /* 0xffffffd900dc7547 */ /* 0x000fea000b83ffff */
[----:B------:R-:W-:Y:S05]  /*7070*/  EXIT ;  /* 0x000000000000794d */ /* 0x000fea0003800000 */
.L_x_24:
[----:B--2---:R2:W3:Y:S02]  /*7080*/  SYNCS.PHASECHK.TRANS64.TRYWAIT P0, [R0+URZ+0xe0], R2 ;  /* 0x0000e002000075a7 */ /* 0x0044e400080011ff */
[----:B---3--:R-:W-:Y:S05]  /*7090*/  @!P0 NANOSLEEP.SYNCS 0x989680 ;  /* 0x009896800000895d */ /* 0x008fea0003900000 */
[----:B------:R-:W3:Y:S02]  /*70a0*/  @!P0 SYNCS.PHASECHK.TRANS64 P0, [R0+URZ+0xe0], R2 ;  /* 0x0000e002000085a7 */ /* 0x000ee400080010ff */
[----:B---3--:R-:W-:Y:S05]  /*70b0*/  @!P0 BRA `(.L_x_24) ;  /* 0xfffffffc00f08947 */ /* 0x008fea000383ffff */
[----:B------:R-:W-:Y:S05]  /*70c0*/  BRA `(.L_x_103) ;  /* 0xffffffa400dc7947 */ /* 0x000fea000383ffff */
.L_x_27:
[----:B-1----:R-:W-:-:S07]  /*70d0*/  MOV R0, UR33 ;  /* 0x0000002100007c02 */ /* 0x002fce0008000f00 */
.L_x_104:
[----:B-1----:R1:W2:Y:S02]  /*70e0*/  SYNCS.PHASECHK.TRANS64.TRYWAIT P0, [R0+URZ+0x28], R3 ;  /* 0x00002803000075a7 */ /* 0x0022a400080011ff */
[----:B--2---:R-:W-:Y:S05]  /*70f0*/  @!P0 NANOSLEEP.SYNCS 0x989680 ;  /* 0x009896800000895d */ /* 0x004fea0003900000 */
[----:B------:R-:W2:Y:S02]  /*7100*/  @!P0 SYNCS.PHASECHK.TRANS64 P0, [R0+URZ+0x28], R3 ;  /* 0x00002803000085a7 */ /* 0x000ea400080010ff */
[----:B--2---:R-:W-:Y:S05]  /*7110*/  @!P0 BRA `(.L_x_104) ;  /* 0xfffffffc00f08947 */ /* 0x004fea000383ffff */
[----:B------:R-:W-:Y:S05]  /*7120*/  BRA `(.L_x_26) ;  /* 0xffffffa800247947 */ /* 0x000fea000383ffff */
.L_x_34:
[----:B-1----:R-:W-:-:S07]  /*7130*/  MOV R0, UR17 ;  /* 0x0000001100007c02 */ /* 0x002fce0008000f00 */
.L_x_105:
[----:B-1----:R1:W2:Y:S02]  /*7140*/  SYNCS.PHASECHK.TRANS64.TRYWAIT P0, [R0+URZ+0x28], R3 ;  /* 0x00002803000075a7 */ /* 0x0022a400080011ff */
[----:B--2---:R-:W-:Y:S05]  /*7150*/  @!P0 NANOSLEEP.SYNCS 0x989680 ;  /* 0x009896800000895d */ /* 0x004fea0003900000 */
[----:B------:R-:W2:Y:S02]  /*7160*/  @!P0 SYNCS.PHASECHK.TRANS64 P0, [R0+URZ+0x28], R3 ;  /* 0x00002803000085a7 */ /* 0x000ea400080010ff */
[----:B--2---:R-:W-:Y:S05]  /*7170*/  @!P0 BRA `(.L_x_105) ;  /* 0xfffffffc00f08947 */ /* 0x004fea000383ffff */
[----:B------:R-:W-:Y:S05]  /*7180*/  BRA `(.L_x_33) ;  /* 0xffffffa800e07947 */ /* 0x000fea000383ffff */
.L_x_39:
[----:B-1----:R1:W2:Y:S02]  /*7190*/  SYNCS.PHASECHK.TRANS64.TRYWAIT P0, [R3+URZ+0x70], R0 ;  /* 0x00007000030075a7 */ /* 0x0022a400080011ff */
[----:B--2---:R-:W-:Y:S05]  /*71a0*/  @!P0 NANOSLEEP.SYNCS 0x989680 ;  /* 0x009896800000895d */ /* 0x004fea0003900000 */
[----:B------:R-:W2:Y:S02]  /*71b0*/  @!P0 SYNCS.PHASECHK.TRANS64 P0, [R3+URZ+0x70], R0 ;  /* 0x00007000030085a7 */ /* 0x000ea400080010ff */
[----:B--2---:R-:W-:Y:S05]  /*71c0*/  @!P0 BRA `(.L_x_39) ;  /* 0xfffffffc00f08947 */ /* 0x004fea000383ffff */
[----:B------:R-:W-:Y:S05]  /*71d0*/  BRA `(.L_x_106) ;  /* 0xffffffac00847947 */ /* 0x000fea000383ffff */
.L_x_43:
[----:B------:R-:W-:-:S07]  /*71e0*/  MOV R0, UR4 ;  /* 0x0000000400007c02 */ /* 0x000fce0008000f00 */
.L_x_107:
[----:B-1----:R1:W2:Y:S02]  /*71f0*/  SYNCS.PHASECHK.TRANS64.TRYWAIT P0, [R0+URZ], R2 ;  /* 0x00000002000075a7 */ /* 0x0022a400080011ff */
[----:B--2---:R-:W-:Y:S05]  /*7200*/  @!P0 NANOSLEEP.SYNCS 0x989680 ;  /* 0x009896800000895d */ /* 0x004fea0003900000 */
[----:B------:R-:W2:Y:S02]  /*7210*/  @!P0 SYNCS.PHASECHK.TRANS64 P0, [R0+URZ], R2 ;  /* 0x00000002000085a7 */ /* 0x000ea400080010ff */
[----:B--2---:R-:W-:Y:S05]  /*7220*/  @!P0 BRA `(.L_x_107) ;  /* 0xfffffffc00f08947 */ /* 0x004fea000383ffff */
[----:B------:R-:W-:Y:S05]  /*7230*/  BRA `(.L_x_108) ;  /* 0xffffffb400287947 */ /* 0x000fea000383ffff */
.L_x_44:
[----:B------:R-:W-:-:S07]  /*7240*/  MOV R0, UR5 ;  /* 0x0000000500007c02 */ /* 0x000fce0008000f00 */
.L_x_109:
[----:B-1----:R1:W2:Y:S02]  /*7250*/  SYNCS.PHASECHK.TRANS64.TRYWAIT P0, [R0+URZ], R3 ;  /* 0x00000003000075a7 */ /* 0x0022a400080011ff */
[----:B--2---:R-:W-:Y:S05]  /*7260*/  @!P0 NANOSLEEP.SYNCS 0x989680 ;  /* 0x009896800000895d */ /* 0x004fea0003900000 */
[----:B------:R-:W2:Y:S02]  /*7270*/  @!P0 SYNCS.PHASECHK.TRANS64 P0, [R0+URZ], R3 ;  /* 0x00000003000085a7 */ /* 0x000ea400080010ff */
[----:B--2---:R-:W-:Y:S05]  /*7280*/  @!P0 BRA `(.L_x_109) ;  /* 0xfffffffc00f08947 */ /* 0x004fea000383ffff */
[----:B------:R-:W-:Y:S05]  /*7290*/  BRA `(.L_x_110) ;  /* 0xffffffb400347947 */ /* 0x000fea000383ffff */
.L_x_45:
[----:B------:R-:W-:-:S07]  /*72a0*/  MOV R0, UR5 ;  /* 0x0000000500007c02 */ /* 0x000fce0008000f00 */
.L_x_111:
[----:B-1----:R1:W2:Y:S02]  /*72b0*/  SYNCS.PHASECHK.TRANS64.TRYWAIT P0, [R0+URZ], R3 ;  /* 0x00000003000075a7 */ /* 0x0022a400080011ff */
[----:B--2---:R-:W-:Y:S05]  /*72c0*/  @!P0 NANOSLEEP.SYNCS 0x989680 ;  /* 0x009896800000895d */ /* 0x004fea0003900000 */
[----:B------:R-:W2:Y:S02]  /*72d0*/  @!P0 SYNCS.PHASECHK.TRANS64 P0, [R0+URZ], R3 ;  /* 0x00000003000085a7 */ /* 0x000ea400080010ff */
[----:B--2---:R-:W-:Y:S05]  /*72e0*/  @!P0 BRA `(.L_x_111) ;  /* 0xfffffffc00f08947 */ /* 0x004fea000383ffff */
[----:B------:R-:W-:Y:S05]  /*72f0*/  BRA `(.L_x_112) ;  /* 0xffffffb400407947 */ /* 0x000fea000383ffff */
.L_x_46:
[----:B------:R-:W-:-:S07]  /*7300*/  MOV R0, UR5 ;  /* 0x0000000500007c02 */ /* 0x000fce0008000f00 */
.L_x_113:
[----:B-1----:R1:W2:Y:S02]  /*7310*/  SYNCS.PHASECHK.TRANS64.TRYWAIT P0, [R0+URZ], R3 ;  /* 0x00000003000075a7 */ /* 0x0022a400080011ff */
[----:B--2---:R-:W-:Y:S05]  /*7320*/  @!P0 NANOSLEEP.SYNCS 0x989680 ;  /* 0x009896800000895d */ /* 0x004fea0003900000 */
[----:B------:R-:W2:Y:S02]  /*7330*/  @!P0 SYNCS.PHASECHK.TRANS64 P0, [R0+URZ], R3 ;  /* 0x00000003000085a7 */ /* 0x000ea400080010ff */
[----:B--2---:R-:W-:Y:S05]  /*7340*/  @!P0 BRA `(.L_x_113) ;  /* 0xfffffffc00f08947 */ /* 0x004fea000383ffff */
[----:B------:R-:W-:Y:S05]  /*7350*/  BRA `(.L_x_114) ;  /* 0xffffffb4004c7947 */ /* 0x000fea000383ffff */
.L_x_49:
[----:B-1----:R1:W2:Y:S02]  /*7360*/  SYNCS.PHASECHK.TRANS64.TRYWAIT P0, [R2+URZ+0xd0], R4 ;  /* 0x0000d004020075a7 */ /* 0x0022a400080011ff */
[----:B--2---:R-:W-:Y:S05]  /*7370*/  @!P0 NANOSLEEP.SYNCS 0x989680 ;  /* 0x009896800000895d */ /* 0x004fea0003900000 */
[----:B------:R-:W2:Y:S02]  /*7380*/  @!P0 SYNCS.PHASECHK.TRANS64 P0, [R2+URZ+0xd0], R4 ;  /* 0x0000d004020085a7 */ /* 0x000ea400080010ff */
[----:B--2---:R-:W-:Y:S05]  /*7390*/  @!P0 BRA `(.L_x_49) ;  /* 0xfffffffc00f08947 */ /* 0x004fea000383ffff */
[----:B------:R-:W-:Y:S05]  /*73a0*/  BRA `(.L_x_115) ;  /* 0xffffffb400a87947 */ /* 0x000fea000383ffff */
.L_x_50:
[----:B------:R-:W-:-:S07]  /*73b0*/  MOV R2, UR4 ;  /* 0x0000000400027c02 */ /* 0x000fce0008000f00 */
.L_x_116:
[----:B-1----:R1:W2:Y:S02]  /*73c0*/  SYNCS.PHASECHK.TRANS64.TRYWAIT P0, [R2+URZ+0x80], R5 ;  /* 0x00008005020075a7 */ /* 0x0022a400080011ff */
[----:B--2---:R-:W-:Y:S05]  /*73d0*/  @!P0 NANOSLEEP.SYNCS 0x989680 ;  /* 0x009896800000895d */ /* 0x004fea0003900000 */
[----:B------:R-:W2:Y:S02]  /*73e0*/  @!P0 SYNCS.PHASECHK.TRANS64 P0, [R2+URZ+0x80], R5 ;  /* 0x00008005020085a7 */ /* 0x000ea400080010ff */
[----:B--2---:R-:W-:Y:S05]  /*73f0*/  @!P0 BRA `(.L_x_116) ;  /* 0xfffffffc00f08947 */ /* 0x004fea000383ffff */
[----:B------:R-:W-:Y:S05]  /*7400*/  BRA `(.L_x_117) ;  /* 0xffffffb400b87947 */ /* 0x000fea000383ffff */
.L_x_51:
[----:B-1----:R1:W2:Y:S02]  /*7410*/  SYNCS.PHASECHK.TRANS64.TRYWAIT P1, [R2+URZ+0x70], R4 ;  /* 0x00007004020075a7 */ /* 0x0022a400080211ff */
[----:B--2---:R-:W-:Y:S05]  /*7420*/  @!P1 NANOSLEEP.SYNCS 0x989680 ;  /* 0x009896800000995d */ /* 0x004fea0003900000 */
[----:B------:R-:W2:Y:S02]  /*7430*/  @!P1 SYNCS.PHASECHK.TRANS64 P1, [R2+URZ+0x70], R4 ;  /* 0x00007004020095a7 */ /* 0x000ea400080210ff */
[----:B--2---:R-:W-:Y:S05]  /*7440*/  @!P1 BRA `(.L_x_51) ;  /* 0xfffffffc00f09947 */ /* 0x004fea000383ffff */
[----:B------:R-:W-:Y:S05]  /*7450*/  BRA `(.L_x_118) ;  /* 0xffffffb400e87947 */ /* 0x000fea000383ffff */
.L_x_54:
[----:B------:R-:W-:-:S07]  /*7460*/  MOV R0, UR4 ;  /* 0x0000000400007c02 */ /* 0x000fce0008000f00 */
.L_x_119:
[----:B-1----:R1:W2:Y:S02]  /*7470*/  SYNCS.PHASECHK.TRANS64.TRYWAIT P0, [R0+URZ+0x80], R2 ;  /* 0x00008002000075a7 */ /* 0x0022a400080011ff */
[----:B--2---:R-:W-:Y:S05]  /*7480*/  @!P0 NANOSLEEP.SYNCS 0x989680 ;  /* 0x009896800000895d */ /* 0x004fea0003900000 */
[----:B------:R-:W2:Y:S02]  /*7490*/  @!P0 SYNCS.PHASECHK.TRANS64 P0, [R0+URZ+0x80], R2 ;  /* 0x00008002000085a7 */ /* 0x000ea400080010ff */
[----:B--2---:R-:W-:Y:S05]  /*74a0*/  @!P0 BRA `(.L_x_119) ;  /* 0xfffffffc00f08947 */ /* 0x004fea000383ffff */
[----:B------:R-:W-:Y:S05]  /*74b0*/  BRA `(.L_x_53) ;  /* 0xffffffb8003c7947 */ /* 0x000fea000383ffff */
.L_x_61:
[----:B-1----:R1:W2:Y:S02]  /*74c0*/  SYNCS.PHASECHK.TRANS64.TRYWAIT P1, [R0+URZ+0x70], R2 ;  /* 0x00007002000075a7 */ /* 0x0022a400080211ff */
[----:B--2---:R-:W-:Y:S05]  /*74d0*/  @!P1 NANOSLEEP.SYNCS 0x989680 ;  /* 0x009896800000995d */ /* 0x004fea0003900000 */
[----:B------:R-:W2:Y:S02]  /*74e0*/  @!P1 SYNCS.PHASECHK.TRANS64 P1, [R0+URZ+0x70], R2 ;  /* 0x00007002000095a7 */ /* 0x000ea400080210ff */
[----:B--2---:R-:W-:Y:S05]  /*74f0*/  @!P1 BRA `(.L_x_61) ;  /* 0xfffffffc00f09947 */ /* 0x004fea000383ffff */
[----:B------:R-:W-:Y:S05]  /*7500*/  BRA `(.L_x_120) ;  /* 0xffffffbc00a07947 */ /* 0x000fea000383ffff */
.L_x_62:
[----:B------:R-:W-:-:S07]  /*7510*/  MOV R2, UR22 ;  /* 0x0000001600027c02 */ /* 0x000fce0008000f00 */
.L_x_121:
[----:B-1----:R1:W2:Y:S02]  /*7520*/  SYNCS.PHASECHK.TRANS64.TRYWAIT P0, [R2+URZ+0xb0], R0 ;  /* 0x0000b000020075a7 */ /* 0x0022a400080011ff */
[----:B--2---:R-:W-:Y:S05]  /*7530*/  @!P0 NANOSLEEP.SYNCS 0x989680 ;  /* 0x009896800000895d */ /* 0x004fea0003900000 */
[----:B------:R-:W2:Y:S02]  /*7540*/  @!P0 SYNCS.PHASECHK.TRANS64 P0, [R2+URZ+0xb0], R0 ;  /* 0x0000b000020085a7 */ /* 0x000ea400080010ff */
[----:B--2---:R-:W-:Y:S05]  /*7550*/  @!P0 BRA `(.L_x_121) ;  /* 0xfffffffc00f08947 */ /* 0x004fea000383ffff */
[----:B------:R-:W-:Y:S05]  /*7560*/  BRA `(.L_x_122) ;  /* 0xffffffbc00d87947 */ /* 0x000fea000383ffff */
.L_x_65:
[----:B------:R-:W-:Y:S07]  /*7570*/  MOV R0, UR5 ;  /* 0x0000000500007c02 */ /* 0x000fee0008000f00 */
.L_x_123:
[----:B-1----:R1:W2:Y:S02]  /*7580*/  SYNCS.PHASECHK.TRANS64.TRYWAIT P0, [R0+URZ], R2 ;  /* 0x00000002000075a7 */ /* 0x0022a400080011ff */
[----:B--2---:R-:W-:Y:S05]  /*7590*/  @!P0 NANOSLEEP.SYNCS 0x989680 ;  /* 0x009896800000895d */ /* 0x004fea0003900000 */
[----:B------:R-:W2:Y:S02]  /*75a0*/  @!P0 SYNCS.PHASECHK.TRANS64 P0, [R0+URZ], R2 ;  /* 0x00000002000085a7 */ /* 0x000ea400080010ff */
[----:B--2---:R-:W-:Y:S05]  /*75b0*/  @!P0 BRA `(.L_x_123) ;  /* 0xfffffffc00f08947 */ /* 0x004fea000383ffff */
[----:B------:R-:W-:Y:S05]  /*75c0*/  BRA `(.L_x_64) ;  /* 0xffffffbc00f47947 */ /* 0x000fea000383ffff */
.L_x_68:
[----:B------:R-:W-:-:S07]  /*75d0*/  MOV R0, UR4 ;  /* 0x0000000400007c02 */ /* 0x000fce0008000f00 */
.L_x_124:
[----:B--2---:R2:W4:Y:S02]  /*75e0*/  SYNCS.PHASECHK.TRANS64.TRYWAIT P0, [R0+URZ], R2 ;  /* 0x00000002000075a7 */ /* 0x00452400080011ff */
[----:B----4-:R-:W-:Y:S05]  /*75f0*/  @!P0 NANOSLEEP.SYNCS 0x989680 ;  /* 0x009896800000895d */ /* 0x010fea0003900000 */
[----:B------:R-:W4:Y:S02]  /*7600*/  @!P0 SYNCS.PHASECHK.TRANS64 P0, [R0+URZ], R2 ;  /* 0x00000002000085a7 */ /* 0x000f2400080010ff */
[----:B----4-:R-:W-:Y:S05]  /*7610*/  @!P0 BRA `(.L_x_124) ;  /* 0xfffffffc00f08947 */ /* 0x010fea000383ffff */
[----:B------:R-:W-:Y:S05]  /*7620*/  BRA `(.L_x_125) ;  /* 0xffffffc000a87947 */ /* 0x000fea000383ffff */
.L_x_69:
[----:B------:R-:W-:-:S07]  /*7630*/  MOV R0, UR5 ;  /* 0x0000000500007c02 */ /* 0x000fce0008000f00 */
.L_x_126:
[----:B-1----:R1:W2:Y:S02]  /*7640*/  SYNCS.PHASECHK.TRANS64.TRYWAIT P0, [R0+URZ], R3 ;  /* 0x00000003000075a7 */ /* 0x0022a400080011ff */
[----:B--2---:R-:W-:Y:S05]  /*7650*/  @!P0 NANOSLEEP.SYNCS 0x989680 ;  /* 0x009896800000895d */ /* 0x004fea0003900000 */
[----:B------:R-:W2:Y:S02]  /*7660*/  @!P0 SYNCS.PHASECHK.TRANS64 P0, [R0+URZ], R3 ;  /* 0x00000003000085a7 */ /* 0x000ea400080010ff */
[----:B--2---:R-:W-:Y:S05]  /*7670*/  @!P0 BRA `(.L_x_126) ;  /* 0xfffffffc00f08947 */ /* 0x004fea000383ffff */
[----:B------:R-:W-:Y:S05]  /*7680*/  BRA `(.L_x_127) ;  /* 0xffffffc000b47947 */ /* 0x000fea000383ffff */
.L_x_70:
[----:B------:R-:W-:-:S07]  /*7690*/  MOV R0, UR5 ;  /* 0x0000000500007c02 */ /* 0x000fce0008000f00 */
.L_x_128:
[----:B-1----:R1:W2:Y:S02]  /*76a0*/  SYNCS.PHASECHK.TRANS64.TRYWAIT P0, [R0+URZ], R3 ;  /* 0x00000003000075a7 */ /* 0x0022a400080011ff */
[----:B--2---:R-:W-:Y:S05]  /*76b0*/  @!P0 NANOSLEEP.SYNCS 0x989680 ;  /* 0x009896800000895d */ /* 0x004fea0003900000 */
[----:B------:R-:W2:Y:S02]  /*76c0*/  @!P0 SYNCS.PHASECHK.TRANS64 P0, [R0+URZ], R3 ;  /* 0x00000003000085a7 */ /* 0x000ea400080010ff */
[----:B--2---:R-:W-:Y:S05]  /*76d0*/  @!P0 BRA `(.L_x_128) ;  /* 0xfffffffc00f08947 */ /* 0x004fea000383ffff */
[----:B------:R-:W-:Y:S05]  /*76e0*/  BRA `(.L_x_129) ;  /* 0xffffffc000c07947 */ /* 0x000fea000383ffff */
.L_x_71:
[----:B-1----:R-:W-:-:S07]  /*76f0*/  MOV R0, UR4 ;  /* 0x0000000400007c02 */ /* 0x002fce0008000f00 */
.L_x_130:
[----:B-1----:R1:W2:Y:S02]  /*7700*/  SYNCS.PHASECHK.TRANS64.TRYWAIT P0, [R0+URZ], R2 ;  /* 0x00000002000075a7 */ /* 0x0022a400080011ff */
[----:B--2---:R-:W-:Y:S05]  /*7710*/  @!P0 NANOSLEEP.SYNCS 0x989680 ;  /* 0x009896800000895d */ /* 0x004fea0003900000 */
[----:B------:R-:W2:Y:S02]  /*7720*/  @!P0 SYNCS.PHASECHK.TRANS64 P0, [R0+URZ], R2 ;  /* 0x00000002000085a7 */ /* 0x000ea400080010ff */
[----:B--2---:R-:W-:Y:S05]  /*7730*/  @!P0 BRA `(.L_x_130) ;  /* 0xfffffffc00f08947 */ /* 0x004fea000383ffff */
[----:B------:R-:W-:Y:S05]  /*7740*/  BRA `(.L_x_131) ;  /* 0xffffffc000cc7947 */ /* 0x000fea000383ffff */
.L_x_76:
[----:B--2---:R2:W3:Y:S02]  /*7750*/  SYNCS.PHASECHK.TRANS64.TRYWAIT P0, [R7+URZ+0x70], R0 ;  /* 0x00007000070075a7 */ /* 0x0044e400080011ff */
[----:B---3--:R-:W-:Y:S05]  /*7760*/  @!P0 NANOSLEEP.SYNCS 0x989680 ;  /* 0x009896800000895d */ /* 0x008fea0003900000 */
[----:B------:R-:W3:Y:S02]  /*7770*/  @!P0 SYNCS.PHASECHK.TRANS64 P0, [R7+URZ+0x70], R0 ;  /* 0x00007000070085a7 */ /* 0x000ee400080010ff */
[----:B---3--:R-:W-:Y:S05]  /*7780*/  @!P0 BRA `(.L_x_76) ;  /* 0xfffffffc00f08947 */ /* 0x008fea000383ffff */
[----:B------:R-:W-:Y:S05]  /*7790*/  BRA `(.L_x_132) ;  /* 0xffffffc400e07947 */ /* 0x000fea000383ffff */
.L_x_79:
[----:B-1----:R-:W-:Y:S07]  /*77a0*/  MOV R0, UR17 ;  /* 0x0000001100007c02 */ /* 0x002fee0008000f00 */
.L_x_133:
[----:B-1----:R1:W2:Y:S02]  /*77b0*/  SYNCS.PHASECHK.TRANS64.TRYWAIT P2, [R0+URZ+0x68], R7 ;  /* 0x00006807000075a7 */ /* 0x0022a400080411ff */
[----:B--2---:R-:W-:Y:S05]  /*77c0*/  @!P2 NANOSLEEP.SYNCS 0x989680 ;  /* 0x009896800000a95d */ /* 0x004fea0003900000 */
[----:B------:R-:W2:Y:S02]  /*77d0*/  @!P2 SYNCS.PHASECHK.TRANS64 P2, [R0+URZ+0x68], R7 ;  /* 0x000068070000a5a7 */ /* 0x000ea400080410ff */
[----:B--2---:R-:W-:Y:S05]  /*77e0*/  @!P2 BRA `(.L_x_133) ;  /* 0xfffffffc00f0a947 */ /* 0x004fea000383ffff */
[----:B------:R-:W-:Y:S05]  /*77f0*/  BRA `(.L_x_78) ;  /* 0xffffffcc00407947 */ /* 0x000fea000383ffff */
.L_x_82:
[----:B-1----:R-:W-:Y:S07]  /*7800*/  MOV R0, UR17 ;  /* 0x0000001100007c02 */ /* 0x002fee0008000f00 */
.L_x_134:
[----:B-1----:R1:W2:Y:S02]  /*7810*/  SYNCS.PHASECHK.TRANS64.TRYWAIT P0, [R0+URZ+0x58], R6 ;  /* 0x00005806000075a7 */ /* 0x0022a400080011ff */
[----:B--2---:R-:W-:Y:S05]  /*7820*/  @!P0 NANOSLEEP.SYNCS 0x989680 ;  /* 0x009896800000895d */ /* 0x004fea0003900000 */
[----:B------:R-:W2:Y:S02]  /*7830*/  @!P0 SYNCS.PHASECHK.TRANS64 P0, [R0+URZ+0x58], R6 ;  /* 0x00005806000085a7 */ /* 0x000ea400080010ff */
[----:B--2---:R-:W-:Y:S05]  /*7840*/  @!P0 BRA `(.L_x_134) ;  /* 0xfffffffc00f08947 */ /* 0x004fea000383ffff */
[----:B------:R-:W-:Y:S05]  /*7850*/  BRA `(.L_x_135) ;  /* 0xffffffcc00907947 */ /* 0x000fea000383ffff */
.L_x_85:
[----:B--2---:R2:W4:Y:S02]  /*7860*/  SYNCS.PHASECHK.TRANS64.TRYWAIT P0, [R3+URZ+0x70], R0 ;  /* 0x00007000030075a7 */ /* 0x00452400080011ff */
[----:B----4-:R-:W-:Y:S05]  /*7870*/  @!P0 NANOSLEEP.SYNCS 0x989680 ;  /* 0x009896800000895d */ /* 0x010fea0003900000 */
[----:B------:R-:W4:Y:S02]  /*7880*/  @!P0 SYNCS.PHASECHK.TRANS64 P0, [R3+URZ+0x70], R0 ;  /* 0x00007000030085a7 */ /* 0x000f2400080010ff */
[----:B----4-:R-:W-:Y:S05]  /*7890*/  @!P0 BRA `(.L_x_85) ;  /* 0xfffffffc00f08947 */ /* 0x010fea000383ffff */
[----:B------:R-:W-:Y:S05]  /*78a0*/  BRA `(.L_x_136) ;  /* 0xffffffd000e07947 */ /* 0x000fea000383ffff */
.L_x_96:
[----:B-1----:R-:W-:Y:S04]  /*78b0*/  MOV R0, UR44 ;  /* 0x0000002c00007c02 */ /* 0x002fe80008000f00 */
[----:B------:R1:W2:Y:S03]  /*78c0*/  SYNCS.PHASECHK.TRANS64.TRYWAIT P1, [R0+URZ+0x50], R3 ;  /* 0x00005003000075a7 */ /* 0x0002a600080211ff */
[----:B--2---:R-:W-:Y:S05]  /*78d0*/  @!P1 NANOSLEEP.SYNCS 0x989680 ;  /* 0x009896800000995d */ /* 0x004fea0003900000 */
[----:B------:R-:W2:Y:S02]  /*78e0*/  @!P1 SYNCS.PHASECHK.TRANS64 P1, [R0+URZ+0x50], R3 ;  /* 0x00005003000095a7 */ /* 0x000ea400080210ff */
[----:B--2---:R-:W-:Y:S05]  /*78f0*/  @!P1 BRA `(.L_x_96) ;  /* 0xfffffffc00ec9947 */ /* 0x004fea000383ffff */
[----:B------:R-:W-:Y:S05]  /*7900*/  BRA `(.L_x_95) ;  /* 0xffffffe000387947 */ /* 0x000fea000383ffff */
.L_x_98:
[----:B------:R1:W1:Y:S02]  /*7910*/  SYNCS.PHASECHK.TRANS64.TRYWAIT P1, [R22+URZ+0x90], R4 ;  /* 0x00009004160075a7 */ /* 0x00026400080211ff */
[----:B-1----:R-:W-:Y:S05]  /*7920*/  @!P1 NANOSLEEP.SYNCS 0x989680 ;  /* 0x009896800000995d */ /* 0x002fea0003900000 */
[----:B------:R-:W1:Y:S02]  /*7930*/  @!P1 SYNCS.PHASECHK.TRANS64 P1, [R22+URZ+0x90], R4 ;  /* 0x00009004160095a7 */ /* 0x000e6400080210ff */
[----:B-1----:R-:W-:Y:S05]  /*7940*/  @!P1 BRA `(.L_x_98) ;  /* 0xfffffffc00f09947 */ /* 0x002fea000383ffff */
[----:B------:R-:W-:Y:S05]  /*7950*/  BRA `(.L_x_97) ;  /* 0xffffffe0007c7947 */ /* 0x000fea000383ffff */
        .weak           $__internal_0_$__cuda_sm10x_tcgen05_guardrail_trap_col_being_dealloced_not_returned_by_alloc
        .type           $__internal_0_$__cuda_sm10x_tcgen05_guardrail_trap_col_being_dealloced_not_returned_by_alloc,@function
        .size           $__internal_0_$__cuda_sm10x_tcgen05_guardrail_trap_col_being_dealloced_not_returned_by_alloc,($__internal_1_$__cuda_sm10x_tcgen05_guardrail_trap_phase_invalid_during_alloc - $__internal_0_$__cuda_sm10x_tcgen05_guardrail_trap_col_being_dealloced_not_returned_by_alloc)
$__internal_0_$__cuda_sm10x_tcgen05_guardrail_trap_col_being_dealloced_not_returned_by_alloc:
[----:B------:R-:W-:Y:S05]  /*7960*/  BPT.TRAP 0x1 ;  /* 0x000000040000795c */ /* 0x000fea0000300000 */
[----:B------:R-:W-:-:S04]  /*7970*/  HFMA2 R3, -RZ, RZ, 0, 0 ;  /* 0x00000000ff037431 */ /* 0x000fc800000001ff */
[----:B------:R-:W-:Y:S05]  /*7980*/  RET.REL.NODEC R2 `(_ZN7cutlass13device_kernelINS_4gemm6kernel13GemmUniversalIN4cute5tupleIJiiiiEEENS1_10collective13CollectiveMmaINS1_35MainloopSm100TmaUmmaWarpSpecializedILi5ELi2ELi4ENS5_IJNS4_1CILi1EEENSA_ILi2EEESB_EEEEENS5_IJNSA_ILi128EEENSA_ILi64EEESG_EEEaNS5_IJlSB_lEEEaSI_NS4_8TiledMMAINS4_8MMA_AtomIJNS4_15SM100_MMA_S8_SSIaaiLi128ELi64ELNS4_4UMMA5MajorE0ELSN_0ELNSM_8SaturateE0EEEEEENS4_6LayoutINS5_IJSB_SB_SB_EEENS5_IJNSA_ILi0EEEST_ST_EEEEENS5_IJNS4_10UnderscoreESW_SW_EEEEENS4_23SM90_TMA_LOAD_MULTICASTENS4_14ComposedLayoutINS4_7SwizzleILi2ELi4ELi3EEENS4_18smem_ptr_flag_bitsILi8EEENSR_INS5_IJNSA_ILi8EEESG_EEENS5_IJSG_SB_EEEEEEEvNS4_8identityENS4_13SM90_TMA_LOADES19_vS1A_EENS_8epilogue10collective18CollectiveEpilogueINS1D_23Sm100TmaWarpSpecializedILi1ELi1ELi64ELb0ELb0EEEJSH_NS5_IJNSR_ISF_SB_EENSR_ISG_SB_EEEEEaSI_aSI_NS1D_6fusion15FusionCallbacksIS1H_NS1L_17LinearCombinationIaiaiLNS_15FloatRoundStyleE2EEESH_S1K_JEEENS4_5SM1004TMEM4LOAD26SM100_TMEM_LOAD_32dp32b64xES1B_S19_NS4_39AutoVectorizingCopyWithAssumedAlignmentILi128EEENS4_14SM90_TMA_STOREES19_S1W_S1W_EEEvvEEEEvNT_6ParamsE) ;  /* 0xffffff84029c7950 */ /* 0x000fea0003c3ffff */
        .weak           $__internal_1_$__cuda_sm10x_tcgen05_guardrail_trap_phase_invalid_during_alloc
        .type           $__internal_1_$__cuda_sm10x_tcgen05_guardrail_trap_phase_invalid_during_alloc,@function
        .size           $__internal_1_$__cuda_sm10x_tcgen05_guardrail_trap_phase_invalid_during_alloc,($__internal_2_$__cuda_sm10x_tcgen05_guardrail_trap_unallocated_columns_being_dealloced - $__internal_1_$__cuda_sm10x_tcgen05_guardrail_trap_phase_invalid_during_alloc)
$__internal_1_$__cuda_sm10x_tcgen05_guardrail_trap_phase_invalid_during_alloc:
[----:B------:R-:W-:Y:S05]  /*7990*/  BPT.TRAP 0x1 ;  /* 0x000000040000795c */ /* 0x000fea0000300000 */
[----:B------:R-:W-:-:S04]  /*79a0*/  MOV R5, 0x0 ;  /* 0x0000000000057802 */ /* 0x000fc80000000f00 */
[----:B------:R-:W-:Y:S05]  /*79b0*/  RET.REL.NODEC R4 `(_ZN7cutlass13device_kernelINS_4gemm6kernel13GemmUniversalIN4cute5tupleIJiiiiEEENS1_10collective13CollectiveMmaINS1_35MainloopSm100TmaUmmaWarpSpecializedILi5ELi2ELi4ENS5_IJNS4_1CILi1EEENSA_ILi2EEESB_EEEEENS5_IJNSA_ILi128EEENSA_ILi64EEESG_EEEaNS5_IJlSB_lEEEaSI_NS4_8TiledMMAINS4_8MMA_AtomIJNS4_15SM100_MMA_S8_SSIaaiLi128ELi64ELNS4_4UMMA5MajorE0ELSN_0ELNSM_8SaturateE0EEEEEENS4_6LayoutINS5_IJSB_SB_SB_EEENS5_IJNSA_ILi0EEEST_ST_EEEEENS5_IJNS4_10UnderscoreESW_SW_EEEEENS4_23SM90_TMA_LOAD_MULTICASTENS4_14ComposedLayoutINS4_7SwizzleILi2ELi4ELi3EEENS4_18smem_ptr_flag_bitsILi8EEENSR_INS5_IJNSA_ILi8EEESG_EEENS5_IJSG_SB_EEEEEEEvNS4_8identityENS4_13SM90_TMA_LOADES19_vS1A_EENS_8epilogue10collective18CollectiveEpilogueINS1D_23Sm100TmaWarpSpecializedILi1ELi1ELi64ELb0ELb0EEEJSH_NS5_IJNSR_ISF_SB_EENSR_ISG_SB_EEEEEaSI_aSI_NS1D_6fusion15FusionCallbacksIS1H_NS1L_17LinearCombinationIaiaiLNS_15FloatRoundStyleE2EEESH_S1K_JEEENS4_5SM1004TMEM4LOAD26SM100_TMEM_LOAD_32dp32b64xES1B_S19_NS4_39AutoVectorizingCopyWithAssumedAlignmentILi128EEENS4_14SM90_TMA_STOREES19_S1W_S1W_EEEvvEEEEvNT_6ParamsE) ;  /* 0xffffff8404907950 */ /* 0x000fea0003c3ffff */
        .weak           $__internal_2_$__cuda_sm10x_tcgen05_guardrail_trap_unallocated_columns_being_dealloced
        .type           $__internal_2_$__cuda_sm10x_tcgen05_guardrail_trap_unallocated_columns_being_dealloced,@function
        .size           $__internal_2_$__cuda_sm10x_tcgen05_guardrail_trap_unallocated_columns_being_dealloced,(.L_x_138 - $__internal_2_$__cuda_sm10x_tcgen05_guardrail_trap_unallocated_columns_being_dealloced)
$__internal_2_$__cuda_sm10x_tcgen05_guardrail_trap_unallocated_columns_being_dealloced:
[----:B------:R-:W-:Y:S05]  /*79c0*/  BPT.TRAP 0x1 ;  /* 0x000000040000795c */ /* 0x000fea0000300000 */
[----:B------:R-:W-:-:S04]  /*79d0*/  HFMA2 R3, -RZ, RZ, 0, 0 ;  /* 0x00000000ff037431 */ /* 0x000fc800000001ff */
[----:B------:R-:W-:Y:S05]  /*79e0*/  RET.REL.NODEC R2 `(_ZN7cutlass13device_kernelINS_4gemm6kernel13GemmUniversalIN4cute5tupleIJiiiiEEENS1_10collective13CollectiveMmaINS1_35MainloopSm100TmaUmmaWarpSpecializedILi5ELi2ELi4ENS5_IJNS4_1CILi1EEENSA_ILi2EEESB_EEEEENS5_IJNSA_ILi128EEENSA_ILi64EEESG_EEEaNS5_IJlSB_lEEEaSI_NS4_8TiledMMAINS4_8MMA_AtomIJNS4_15SM100_MMA_S8_SSIaaiLi128ELi64ELNS4_4UMMA5MajorE0ELSN_0ELNSM_8SaturateE0EEEEEENS4_6LayoutINS5_IJSB_SB_SB_EEENS5_IJNSA_ILi0EEEST_ST_EEEEENS5_IJNS4_10UnderscoreESW_SW_EEEEENS4_23SM90_TMA_LOAD_MULTICASTENS4_14ComposedLayoutINS4_7SwizzleILi2ELi4ELi3EEENS4_18smem_ptr_flag_bitsILi8EEENSR_INS5_IJNSA_ILi8EEESG_EEENS5_IJSG_SB_EEEEEEEvNS4_8identityENS4_13SM90_TMA_LOADES19_vS1A_EENS_8epilogue10collective18CollectiveEpilogueINS1D_23Sm100TmaWarpSpecializedILi1ELi1ELi64ELb0ELb0EEEJSH_NS5_IJNSR_ISF_SB_EENSR_ISG_SB_EEEEEaSI_aSI_NS1D_6fusion15FusionCallbacksIS1H_NS1L_17LinearCombinationIaiaiLNS_15FloatRoundStyleE2EEESH_S1K_JEEENS4_5SM1004TMEM4LOAD26SM100_TMEM_LOAD_32dp32b64xES1B_S19_NS4_39AutoVectorizingCopyWithAssumedAlignmentILi128EEENS4_14SM90_TMA_STOREES19_S1W_S1W_EEEvvEEEEvNT_6ParamsE) ;  /* 0xffffff8402847950 */ /* 0x000fea0003c3ffff */
.L_x_137:
[----:B------:R-:W-:-:S00]  /*79f0*/  BRA `(.L_x_137) ;  /* 0xfffffffc00fc7947 */ /* 0x000fc0000383ffff */
[----:B------:R-:W-:-:S00]  /*7a00*/  NOP ;  /* 0x0000000000007918 */ /* 0x000fc00000000000 */
[----:B------:R-:W-:-:S00]  /*7a10*/  NOP ;  /* 0x0000000000007918 */ /* 0x000fc00000000000 */
[----:B------:R-:W-:-:S00]  /*7a20*/  NOP ;  /* 0x0000000000007918 */ /* 0x000fc00000000000 */
[----:B------:R-:W-:-:S00]  /*7a30*/  NOP ;  /* 0x0000000000007918 */ /* 0x000fc00000000000 */
[----:B------:R-:W-:-:S00]  /*7a40*/  NOP ;  /* 0x0000000000007918 */ /* 0x000fc00000000000 */
[----:B------:R-:W-:-:S00]  /*7a50*/  NOP ;  /* 0x0000000000007918 */ /* 0x000fc00000000000 */
[----:B------:R-:W-:-:S00]  /*7a60*/  NOP ;  /* 0x0000000000007918 */ /* 0x000fc00000000000 */
[----:B------:R-:W-:-:S00]  /*7a70*/  NOP ;  /* 0x0000000000007918 */ /* 0x000fc00000000000 */
.L_x_138:


//--------------------- .nv.global.init           --------------------------
	.section	.nv.global.init,"aw",@progbits
.nv.global.init:
	.type		$str$27,@object
	.size		$str$27,($str$28 - $str$27)
$str$27:
        /*0000*/ 	.byte	0x28, 0x61, 0x64, 0x64, 0x72, 0x65, 0x73, 0x73, 0x20, 0x26, 0x20, 0x6d, 0x61, 0x73, 0x6b, 0x29
        /*0010*/ 	.byte	0x20, 0x3d, 0x3d, 0x20, 0x30, 0x00
	.type		$str$28,@object
	.size		$str$28,($str$26 - $str$28)
$str$28:
        /*0016*/ 	.byte	0x2f, 0x74, 0x6d, 0x70, 0x2f, 0x63, 0x75, 0x74, 0x6c, 0x61, 0x73, 0x73, 0x5f, 0x73, 0x77, 0x65
        /*0026*/ 	.byte	0x65, 0x70, 0x5f, 0x73, 0x72, 0x63, 0x2f, 0x69, 0x6e, 0x63, 0x6c, 0x75, 0x64, 0x65, 0x2f, 0x63
        /*0036*/ 	.byte	0x75, 0x74, 0x65, 0x2f, 0x70, 0x6f, 0x69, 0x6e, 0x74, 0x65, 0x72, 0x5f, 0x66, 0x6c, 0x61, 0x67
        /*0046*/ 	.byte	0x67, 0x65, 0x64, 0x2e, 0x68, 0x70, 0x70, 0x00
	.type		$str$26,@object
	.size		$str$26,($str$25 - $str$26)
$str$26:
        /*004e*/ 	.byte	0x2f, 0x74, 0x6d, 0x70, 0x2f, 0x63, 0x75, 0x74, 0x6c, 0x61, 0x73, 0x73, 0x5f, 0x73, 0x77, 0x65
        /*005e*/ 	.byte	0x65, 0x70, 0x5f, 0x73, 0x72, 0x63, 0x2f, 0x69, 0x6e, 0x63, 0x6c, 0x75, 0x64, 0x65, 0x2f, 0x63
        /*006e*/ 	.byte	0x75, 0x74, 0x65, 0x2f, 0x61, 0x74, 0x6f, 0x6d, 0x2f, 0x63, 0x6f, 0x70, 0x79, 0x5f, 0x74, 0x72
        /*007e*/ 	.byte	0x61, 0x69, 0x74, 0x73, 0x5f, 0x73, 0x6d, 0x31, 0x30, 0x30, 0x2e, 0x68, 0x70, 0x70, 0x00
	.type		$str$25,@object
	.size		$str$25,(__unnamed_1 - $str$25)
$str$25:
        /*008d*/ 	.byte	0x28, 0x28, 0x75, 0x69, 0x6e, 0x74, 0x33, 0x32, 0x5f, 0x74, 0x28, 0x74, 0x68, 0x72, 0x65, 0x61
        /*009d*/ 	.byte	0x64, 0x49, 0x64, 0x78, 0x2e, 0x78, 0x29, 0x20, 0x2f, 0x20, 0x33, 0x32, 0x29, 0x20, 0x25, 0x20
        /*00ad*/ 	.byte	0x34, 0x29, 0x20, 0x3d, 0x3d, 0x20, 0x28, 0x28, 0x28, 0x74, 0x6d, 0x65, 0x6d, 0x5f, 0x61, 0x64
        /*00bd*/ 	.byte	0x64, 0x72, 0x20, 0x3e, 0x3e, 0x20, 0x31, 0x36, 0x29, 0x20, 0x2f, 0x20, 0x33, 0x32, 0x29, 0x20
        /*00cd*/ 	.byte	0x25, 0x20, 0x34, 0x29, 0x00
	.type		__unnamed_1,@object
	.size		__unnamed_1,(__unnamed_2 - __unnamed_1)
__unnamed_1:
        /*00d2*/ 	.byte	0x61, 0x75, 0x74, 0x6f, 0x20, 0x63, 0x75, 0x74, 0x65, 0x3a, 0x3a, 0x61, 0x73, 0x5f, 0x70, 0x6f
        /* <DEDUP_REMOVED lines=24> */
        /*0262*/ 	.byte	0x5d, 0x00
	.type		__unnamed_2,@object
	.size		__unnamed_2,(.L_2 - __unnamed_2)
__unnamed_2:
        /* <DEDUP_REMOVED lines=42> */
        /*0504*/ 	.byte	0x43, 0x3c, 0x30, 0x3e, 0x3e, 0x3e, 0x3e, 0x5d, 0x00
.L_2:


//--------------------- .nv.shared._ZN7cutlass13device_kernelINS_4gemm6kernel13GemmUniversalIN4cute5tupleIJiiiiEEENS1_10collective13CollectiveMmaINS1_35MainloopSm100TmaUmmaWarpSpecializedILi5ELi2ELi4ENS5_IJNS4_1CILi1EEENSA_ILi2EEESB_EEEEENS5_IJNSA_ILi128EEENSA_ILi64EEESG_EEEaNS5_IJlSB_lEEEaSI_NS4_8TiledMMAINS4_8MMA_AtomIJNS4_15SM100_MMA_S8_SSIaaiLi128ELi64ELNS4_4UMMA5MajorE0ELSN_0ELNSM_8SaturateE0EEEEEENS4_6LayoutINS5_IJSB_SB_SB_EEENS5_IJNSA_ILi0EEEST_ST_EEEEENS5_IJNS4_10UnderscoreESW_SW_EEEEENS4_23SM90_TMA_LOAD_MULTICASTENS4_14ComposedLayoutINS4_7SwizzleILi2ELi4ELi3EEENS4_18smem_ptr_flag_bitsILi8EEENSR_INS5_IJNSA_ILi8EEESG_EEENS5_IJSG_SB_EEEEEEEvNS4_8identityENS4_13SM90_TMA_LOADES19_vS1A_EENS_8epilogue10collective18CollectiveEpilogueINS1D_23Sm100TmaWarpSpecializedILi1ELi1ELi64ELb0ELb0EEEJSH_NS5_IJNSR_ISF_SB_EENSR_ISG_SB_EEEEEaSI_aSI_NS1D_6fusion15FusionCallbacksIS1H_NS1L_17LinearCombinationIaiaiLNS_15FloatRoundStyleE2EEESH_S1K_JEEENS4_5SM1004TMEM4LOAD26SM100_TMEM_LOAD_32dp32b64xES1B_S19_NS4_39AutoVectorizingCopyWithAssumedAlignmentILi128EEENS4_14SM90_TMA_STOREES19_S1W_S1W_EEEvvEEEEvNT_6ParamsE --------------------------
	.section	.nv.shared._ZN7cutlass13device_kernelINS_4gemm6kernel13GemmUniversalIN4cute5tupleIJiiiiEEENS1_10collective13CollectiveMmaINS1_35MainloopSm100TmaUmmaWarpSpecializedILi5ELi2ELi4ENS5_IJNS4_1CILi1EEENSA_ILi2EEESB_EEEEENS5_IJNSA_ILi128EEENSA_ILi64EEESG_EEEaNS5_IJlSB_lEEEaSI_NS4_8TiledMMAINS4_8MMA_AtomIJNS4_15SM100_MMA_S8_SSIaaiLi128ELi64ELNS4_4UMMA5MajorE0ELSN_0ELNSM_8SaturateE0EEEEEENS4_6LayoutINS5_IJSB_SB_SB_EEENS5_IJNSA_ILi0EEEST_ST_EEEEENS5_IJNS4_10UnderscoreESW_SW_EEEEENS4_23SM90_TMA_LOAD_MULTICASTENS4_14ComposedLayoutINS4_7SwizzleILi2ELi4ELi3EEENS4_18smem_ptr_flag_bitsILi8EEENSR_INS5_IJNSA_ILi8EEESG_EEENS5_IJSG_SB_EEEEEEEvNS4_8identityENS4_13SM90_TMA_LOADES19_vS1A_EENS_8epilogue10collective18CollectiveEpilogueINS1D_23Sm100TmaWarpSpecializedILi1ELi1ELi64ELb0ELb0EEEJSH_NS5_IJNSR_ISF_SB_EENSR_ISG_SB_EEEEEaSI_aSI_NS1D_6fusion15FusionCallbacksIS1H_NS1L_17LinearCombinationIaiaiLNS_15FloatRoundStyleE2EEESH_S1K_JEEENS4_5SM1004TMEM4LOAD26SM100_TMEM_LOAD_32dp32b64xES1B_S19_NS4_39AutoVectorizingCopyWithAssumedAlignmentILi128EEENS4_14SM90_TMA_STOREES19_S1W_S1W_EEEvvEEEEvNT_6ParamsE,"aw",@nobits
	.sectionflags	@""
	.align	16
	.zero		1024


//--------------------- .nv.shared.reserved.0     --------------------------
	.section	.nv.shared.reserved.0,"aw",@nobits
	.weak		__nv_reservedSMEM_offset_0_alias
	.size		__nv_reservedSMEM_offset_0_alias, 0, 64
	.other		__nv_reservedSMEM_offset_0_alias,@"STO_CUDA_RESERVED_SHARED STV_DEFAULT"
__nv_reservedSMEM_offset_0_alias:
	.zero		0
.nv.shared.reserved.0:
	.zero		64
	.weak		__nv_reservedSMEM_tcgen05_partition
	.type		__nv_reservedSMEM_tcgen05_partition,@object
	.size		__nv_reservedSMEM_tcgen05_partition,(.L_0 - __nv_reservedSMEM_tcgen05_partition)
__nv_reservedSMEM_tcgen05_partition:
	.zero		32
.L_0:


//--------------------- .nv.global                --------------------------
	.section	.nv.global,"aw",@nobits
.nv.global:
	.type		_ZN40_INTERNAL_3abbf7e8_4_k_cu_2640831f_106524cute1_E,@object
	.size		_ZN40_INTERNAL_3abbf7e8_4_k_cu_2640831f_106524cute1_E,(_ZN40_INTERNAL_3abbf7e8_4_k_cu_2640831f_106524cuda3std3__45__cpo6cbeginE - _ZN40_INTERNAL_3abbf7e8_4_k_cu_2640831f_106524cute1_E)
_ZN40_INTERNAL_3abbf7e8_4_k_cu_2640831f_106524cute1_E:
	.zero		1
	.type		_ZN40_INTERNAL_3abbf7e8_4_k_cu_2640831f_106524cuda3std3__45__cpo6cbeginE,@object
	.size		_ZN40_INTERNAL_3abbf7e8_4_k_cu_2640831f_106524cuda3std3__45__cpo6cbeginE,(_ZN40_INTERNAL_3abbf7e8_4_k_cu_2640831f_106524cuda3std3__48in_placeE - _ZN40_INTERNAL_3abbf7e8_4_k_cu_2640831f_106524cuda3std3__45__cpo6cbeginE)
_ZN40_INTERNAL_3abbf7e8_4_k_cu_2640831f_106524cuda3std3__45__cpo6cbeginE:
	.zero		1
	.type		_ZN40_INTERNAL_3abbf7e8_4_k_cu_2640831f_106524cuda3std3__48in_placeE,@object
	.size		_ZN40_INTERNAL_3abbf7e8_4_k_cu_2640831f_106524cuda3std3__48in_placeE,(_ZN40_INTERNAL_3abbf7e8_4_k_cu_2640831f_106524cuda3std6ranges3__45__cpo9iter_moveE - _ZN40_INTERNAL_3abbf7e8_4_k_cu_2640831f_106524cuda3std3__48in_placeE)
_ZN40_INTERNAL_3abbf7e8_4_k_cu_2640831f_106524cuda3std3__48in_placeE:
	.zero		1
	.type		_ZN40_INTERNAL_3abbf7e8_4_k_cu_2640831f_106524cuda3std6ranges3__45__cpo9iter_moveE,@object
	.size		_ZN40_INTERNAL_3abbf7e8_4_k_cu_2640831f_106524cuda3std6ranges3__45__cpo9iter_moveE,(_ZN40_INTERNAL_3abbf7e8_4_k_cu_2640831f_106524cuda3std3__45__cpo5beginE - _ZN40_INTERNAL_3abbf7e8_4_k_cu_2640831f_106524cuda3std6ranges3__45__cpo9iter_moveE)
_ZN40_INTERNAL_3abbf7e8_4_k_cu_2640831f_106524cuda3std6ranges3__45__cpo9iter_moveE:
	.zero		1
	.type		_ZN40_INTERNAL_3abbf7e8_4_k_cu_2640831f_106524cuda3std3__45__cpo5beginE,@object
	.size		_ZN40_INTERNAL_3abbf7e8_4_k_cu_2640831f_106524cuda3std3__45__cpo5beginE,(_ZN40_INTERNAL_3abbf7e8_4_k_cu_2640831f_106524cuda3std3__442_GLOBAL__N__3abbf7e8_4_k_cu_2640831f_106526ignoreE - _ZN40_INTERNAL_3abbf7e8_4_k_cu_2640831f_106524cuda3std3__45__cpo5beginE)
_ZN40_INTERNAL_3abbf7e8_4_k_cu_2640831f_106524cuda3std3__45__cpo5beginE:
	.zero		1
	.type		_ZN40_INTERNAL_3abbf7e8_4_k_cu_2640831f_106524cuda3std3__442_GLOBAL__N__3abbf7e8_4_k_cu_2640831f_106526ignoreE,@object
	.size		_ZN40_INTERNAL_3abbf7e8_4_k_cu_2640831f_106524cuda3std3__442_GLOBAL__N__3abbf7e8_4_k_cu_2640831f_106526ignoreE,(_ZN40_INTERNAL_3abbf7e8_4_k_cu_2640831f_106524cute7productE - _ZN40_INTERNAL_3abbf7e8_4_k_cu_2640831f_106524cuda3std3__442_GLOBAL__N__3abbf7e8_4_k_cu_2640831f_106526ignoreE)
_ZN40_INTERNAL_3abbf7e8_4_k_cu_2640831f_106524cuda3std3__442_GLOBAL__N__3abbf7e8_4_k_cu_2640831f_106526ignoreE:
	.zero		1
	.type		_ZN40_INTERNAL_3abbf7e8_4_k_cu_2640831f_106524cute7productE,@object
	.size		_ZN40_INTERNAL_3abbf7e8_4_k_cu_2640831f_106524cute7productE,(_ZN40_INTERNAL_3abbf7e8_4_k_cu_2640831f_106524cuda3std3__45__cpo3endE - _ZN40_INTERNAL_3abbf7e8_4_k_cu_2640831f_106524cute7productE)
_ZN40_INTERNAL_3abbf7e8_4_k_cu_2640831f_106524cute7productE:
	.zero		1
	.type		_ZN40_INTERNAL_3abbf7e8_4_k_cu_2640831f_106524cuda3std3__45__cpo3endE,@object
	.size		_ZN40_INTERNAL_3abbf7e8_4_k_cu_2640831f_106524cuda3std3__45__cpo3endE,(_ZN40_INTERNAL_3abbf7e8_4_k_cu_2640831f_106524cuda3std3__419piecewise_constructE - _ZN40_INTERNAL_3abbf7e8_4_k_cu_2640831f_106524cuda3std3__45__cpo3endE)
_ZN40_INTERNAL_3abbf7e8_4_k_cu_2640831f_106524cuda3std3__45__cpo3endE:
	.zero		1
	.type		_ZN40_INTERNAL_3abbf7e8_4_k_cu_2640831f_106524cuda3std3__419piecewise_constructE,@object
	.size		_ZN40_INTERNAL_3abbf7e8_4_k_cu_2640831f_106524cuda3std3__419piecewise_constructE,(_ZN40_INTERNAL_3abbf7e8_4_k_cu_2640831f_106524cuda3std3__45__cpo4cendE - _ZN40_INTERNAL_3abbf7e8_4_k_cu_2640831f_106524cuda3std3__419piecewise_constructE)
_ZN40_INTERNAL_3abbf7e8_4_k_cu_2640831f_106524cuda3std3__419piecewise_constructE:
	.zero		1
	.type		_ZN40_INTERNAL_3abbf7e8_4_k_cu_2640831f_106524cuda3std3__45__cpo4cendE,@object
	.size		_ZN40_INTERNAL_3abbf7e8_4_k_cu_2640831f_106524cuda3std3__45__cpo4cendE,(_ZN40_INTERNAL_3abbf7e8_4_k_cu_2640831f_106524cuda3std6ranges3__45__cpo4swapE - _ZN40_INTERNAL_3abbf7e8_4_k_cu_2640831f_106524cuda3std3__45__cpo4cendE)
_ZN40_INTERNAL_3abbf7e8_4_k_cu_2640831f_106524cuda3std3__45__cpo4cendE:
	.zero		1
	.type		_ZN40_INTERNAL_3abbf7e8_4_k_cu_2640831f_106524cuda3std6ranges3__45__cpo4swapE,@object
	.size		_ZN40_INTERNAL_3abbf7e8_4_k_cu_2640831f_106524cuda3std6ranges3__45__cpo4swapE,(.L_10 - _ZN40_INTERNAL_3abbf7e8_4_k_cu_2640831f_106524cuda3std6ranges3__45__cpo4swapE)
_ZN40_INTERNAL_3abbf7e8_4_k_cu_2640831f_106524cuda3std6ranges3__45__cpo4swapE:
	.zero		1
.L_10:


//--------------------- .nv.constant0._ZN7cutlass13device_kernelINS_4gemm6kernel13GemmUniversalIN4cute5tupleIJiiiiEEENS1_10collective13CollectiveMmaINS1_35MainloopSm100TmaUmmaWarpSpecializedILi5ELi2ELi4ENS5_IJNS4_1CILi1EEENSA_ILi2EEESB_EEEEENS5_IJNSA_ILi128EEENSA_ILi64EEESG_EEEaNS5_IJlSB_lEEEaSI_NS4_8TiledMMAINS4_8MMA_AtomIJNS4_15SM100_MMA_S8_SSIaaiLi128ELi64ELNS4_4UMMA5MajorE0ELSN_0ELNSM_8SaturateE0EEEEEENS4_6LayoutINS5_IJSB_SB_SB_EEENS5_IJNSA_ILi0EEEST_ST_EEEEENS5_IJNS4_10UnderscoreESW_SW_EEEEENS4_23SM90_TMA_LOAD_MULTICASTENS4_14ComposedLayoutINS4_7SwizzleILi2ELi4ELi3EEENS4_18smem_ptr_flag_bitsILi8EEENSR_INS5_IJNSA_ILi8EEESG_EEENS5_IJSG_SB_EEEEEEEvNS4_8identityENS4_13SM90_TMA_LOADES19_vS1A_EENS_8epilogue10collective18CollectiveEpilogueINS1D_23Sm100TmaWarpSpecializedILi1ELi1ELi64ELb0ELb0EEEJSH_NS5_IJNSR_ISF_SB_EENSR_ISG_SB_EEEEEaSI_aSI_NS1D_6fusion15FusionCallbacksIS1H_NS1L_17LinearCombinationIaiaiLNS_15FloatRoundStyleE2EEESH_S1K_JEEENS4_5SM1004TMEM4LOAD26SM100_TMEM_LOAD_32dp32b64xES1B_S19_NS4_39AutoVectorizingCopyWithAssumedAlignmentILi128EEENS4_14SM90_TMA_STOREES19_S1W_S1W_EEEvvEEEEvNT_6ParamsE --------------------------
	.section	.nv.constant0._ZN7cutlass13device_kernelINS_4gemm6kernel13GemmUniversalIN4cute5tupleIJiiiiEEENS1_10collective13CollectiveMmaINS1_35MainloopSm100TmaUmmaWarpSpecializedILi5ELi2ELi4ENS5_IJNS4_1CILi1EEENSA_ILi2EEESB_EEEEENS5_IJNSA_ILi128EEENSA_ILi64EEESG_EEEaNS5_IJlSB_lEEEaSI_NS4_8TiledMMAINS4_8MMA_AtomIJNS4_15SM100_MMA_S8_SSIaaiLi128ELi64ELNS4_4UMMA5MajorE0ELSN_0ELNSM_8SaturateE0EEEEEENS4_6LayoutINS5_IJSB_SB_SB_EEENS5_IJNSA_ILi0EEEST_ST_EEEEENS5_IJNS4_10UnderscoreESW_SW_EEEEENS4_23SM90_TMA_LOAD_MULTICASTENS4_14ComposedLayoutINS4_7SwizzleILi2ELi4ELi3EEENS4_18smem_ptr_flag_bitsILi8EEENSR_INS5_IJNSA_ILi8EEESG_EEENS5_IJSG_SB_EEEEEEEvNS4_8identityENS4_13SM90_TMA_LOADES19_vS1A_EENS_8epilogue10collective18CollectiveEpilogueINS1D_23Sm100TmaWarpSpecializedILi1ELi1ELi64ELb0ELb0EEEJSH_NS5_IJNSR_ISF_SB_EENSR_ISG_SB_EEEEEaSI_aSI_NS1D_6fusion15FusionCallbacksIS1H_NS1L_17LinearCombinationIaiaiLNS_15FloatRoundStyleE2EEESH_S1K_JEEENS4_5SM1004TMEM4LOAD26SM100_TMEM_LOAD_32dp32b64xES1B_S19_NS4_39AutoVectorizingCopyWithAssumedAlignmentILi128EEENS4_14SM90_TMA_STOREES19_S1W_S1W_EEEvvEEEEvNT_6ParamsE,"a",@progbits
	.sectionflags	@""
	.align	4
.nv.constant0._ZN7cutlass13device_kernelINS_4gemm6kernel13GemmUniversalIN4cute5tupleIJiiiiEEENS1_10collective13CollectiveMmaINS1_35MainloopSm100TmaUmmaWarpSpecializedILi5ELi2ELi4ENS5_IJNS4_1CILi1EEENSA_ILi2EEESB_EEEEENS5_IJNSA_ILi128EEENSA_ILi64EEESG_EEEaNS5_IJlSB_lEEEaSI_NS4_8TiledMMAINS4_8MMA_AtomIJNS4_15SM100_MMA_S8_SSIaaiLi128ELi64ELNS4_4UMMA5MajorE0ELSN_0ELNSM_8SaturateE0EEEEEENS4_6LayoutINS5_IJSB_SB_SB_EEENS5_IJNSA_ILi0EEEST_ST_EEEEENS5_IJNS4_10UnderscoreESW_SW_EEEEENS4_23SM90_TMA_LOAD_MULTICASTENS4_14ComposedLayoutINS4_7SwizzleILi2ELi4ELi3EEENS4_18smem_ptr_flag_bitsILi8EEENSR_INS5_IJNSA_ILi8EEESG_EEENS5_IJSG_SB_EEEEEEEvNS4_8identityENS4_13SM90_TMA_LOADES19_vS1A_EENS_8epilogue10collective18CollectiveEpilogueINS1D_23Sm100TmaWarpSpecializedILi1ELi1ELi64ELb0ELb0EEEJSH_NS5_IJNSR_ISF_SB_EENSR_ISG_SB_EEEEEaSI_aSI_NS1D_6fusion15FusionCallbacksIS1H_NS1L_17LinearCombinationIaiaiLNS_15FloatRoundStyleE2EEESH_S1K_JEEENS4_5SM1004TMEM4LOAD26SM100_TMEM_LOAD_32dp32b64xES1B_S19_NS4_39AutoVectorizingCopyWithAssumedAlignmentILi128EEENS4_14SM90_TMA_STOREES19_S1W_S1W_EEEvvEEEEvNT_6ParamsE:
	.zero		2944


//--------------------- SYMBOLS --------------------------

	.type		.nv.reservedSmem.offset0,@object
	.size		.nv.reservedSmem.offset0,0x4
	.type		.nv.reservedSmem.cap,@object
	.size		.nv.reservedSmem.cap,0x4
	.type		__assertfail,@function
